def attn_fwd(
    Q,
    K,
    V,
    Out,
    Lse,
    sm_scale,
    stride_qz,
    stride_qh,
    stride_qm,
    stride_qk,
    stride_kz,
    stride_kh,
    stride_kn,
    stride_kk,
    stride_vz,
    stride_vh,
    stride_vn,
    stride_vk,
    stride_oz,
    stride_oh,
    stride_om,
    stride_ok,
    seqlen_q,
    seqlen_k,
    BLOCK_M: tl.constexpr,
    BLOCK_N: tl.constexpr,
    HEAD_DIM: tl.constexpr,
    CAUSAL: tl.constexpr,
):
    start_m = tl.program_id(0)
    off_hz = tl.program_id(1)
    q_off = off_hz * stride_qh
    k_off = off_hz * stride_kh
    v_off = off_hz * stride_vh
    offs_m = start_m * BLOCK_M + tl.arange(0, BLOCK_M)
    offs_d = tl.arange(0, HEAD_DIM)
    offs_n = tl.arange(0, BLOCK_N)
    q_ptrs = Q + q_off + offs_m[:, None] * stride_qm + offs_d[None, :] * stride_qk
    k_ptrs = K + k_off + offs_d[:, None] * stride_kk + offs_n[None, :] * stride_kn
    v_ptrs = V + v_off + offs_n[:, None] * stride_vn + offs_d[None, :] * stride_vk
    m_i = tl.full([BLOCK_M], float("-inf"), dtype=tl.float32)
    l_i = tl.zeros([BLOCK_M], dtype=tl.float32) + 1.0
    acc = tl.zeros([BLOCK_M, HEAD_DIM], dtype=tl.float32)
    q = tl.load(q_ptrs)
    acc, l_i, m_i = _attn_fwd_inner(
        acc,
        l_i,
        m_i,
        q,
        k_ptrs,
        v_ptrs,
        sm_scale,
        stride_kn,
        stride_vn,
        start_m,
        seqlen_k,
        BLOCK_M,
        BLOCK_N,
        HEAD_DIM,
        CAUSAL,
    )
    acc = acc / l_i[:, None]
    lse = m_i + tl.math.log2(l_i) / 1.4426950408889634
    o_ptrs = (
        Out
        + off_hz * stride_oh
        + offs_m[:, None] * stride_om
        + offs_d[None, :] * stride_ok
    )
    tl.store(o_ptrs, acc.to(Out.dtype.element_ty))
    tl.store(Lse + off_hz * seqlen_q + offs_m, lse)

# config = {"BLOCK_M": 256, "BLOCK_N": 64, "HEAD_DIM": 16, "arch": "sm_100", "causal": true, "dtype": "bf16", "num_stages": 2, "num_warps": 8}
# arch = sm_100


// ===== COMPILED SASS (sm_100a) =====

	.target	sm_100a

	.elftype	@"ET_EXEC"


//--------------------- .note.nv.tkinfo           --------------------------
	.section	.note.nv.tkinfo,"",@"SHT_NOTE"
	.sectionflags	@"SHF_NOTE_NV_TKINFO"
	.tkinfo
        /*0018*/ 	.word	0x00000081
        /*0030*/ 	.string	""
        /*0030*/ 	.string	"ptxas-blackwell"
        /*0030*/ 	.string	"Cuda compilation tools, release 12.9, V12.9.86"
        /*0030*/ 	.string	"Build cuda_12.9.r12.9/compiler.36037853_0"
        /*0030*/ 	.string	"-v  -suppress-debug-info  -lineinfo  -arch sm_100a "



//--------------------- .note.nv.cuver            --------------------------
	.section	.note.nv.cuver,"",@"SHT_NOTE"
	.sectionflags	@"SHF_NOTE_NV_CUVER"
        /*0018*/ 	.short	0x0001
        /*001a*/ 	.short	0x0064
        /*001c*/ 	.short	0x0001
        /*001e*/ 	.short	0x0000
        /*0020*/ 	.short	0x0001
        /*0022*/ 	.short	0x0000


//--------------------- .nv.info                  --------------------------
	.section	.nv.info,"",@"SHT_CUDA_INFO"
	.align	4


	//----- nvinfo : EIATTR_REGCOUNT
	.align		4
        /*0000*/ 	.byte	0x04, 0x2f
        /*0002*/ 	.short	(.L_5 - .L_4)
	.align		4
.L_4:
        /*0004*/ 	.word	index@(attn_fwd)
        /*0008*/ 	.word	0x000000ae


	//----- nvinfo : EIATTR_FRAME_SIZE
	.align		4
.L_5:
        /*000c*/ 	.byte	0x04, 0x11
        /*000e*/ 	.short	(.L_7 - .L_6)
	.align		4
.L_6:
        /*0010*/ 	.word	index@($__internal_2_$__cuda_sm10x_tcgen05_guardrail_trap_unallocated_columns_being_dealloced)
        /*0014*/ 	.word	0x00000000


	//----- nvinfo : EIATTR_FRAME_SIZE
	.align		4
.L_7:
        /*0018*/ 	.byte	0x04, 0x11
        /*001a*/ 	.short	(.L_9 - .L_8)
	.align		4
.L_8:
        /*001c*/ 	.word	index@($__internal_1_$__cuda_sm10x_tcgen05_guardrail_trap_phase_invalid_during_alloc)
        /*0020*/ 	.word	0x00000000


	//----- nvinfo : EIATTR_FRAME_SIZE
	.align		4
.L_9:
        /*0024*/ 	.byte	0x04, 0x11
        /*0026*/ 	.short	(.L_11 - .L_10)
	.align		4
.L_10:
        /*0028*/ 	.word	index@($__internal_0_$__cuda_sm10x_tcgen05_guardrail_trap_col_being_dealloced_not_returned_by_alloc)
        /*002c*/ 	.word	0x00000000


	//----- nvinfo : EIATTR_FRAME_SIZE
	.align		4
.L_11:
        /*0030*/ 	.byte	0x04, 0x11
        /*0032*/ 	.short	(.L_13 - .L_12)
	.align		4
.L_12:
        /*0034*/ 	.word	index@(attn_fwd)
        /*0038*/ 	.word	0x00000000


	//----- nvinfo : EIATTR_MIN_STACK_SIZE
	.align		4
.L_13:
        /*003c*/ 	.byte	0x04, 0x12
        /*003e*/ 	.short	(.L_15 - .L_14)
	.align		4
.L_14:
        /*0040*/ 	.word	index@(attn_fwd)
        /*0044*/ 	.word	0x00000000
.L_15:


//--------------------- .nv.info.attn_fwd         --------------------------
	.section	.nv.info.attn_fwd,"",@"SHT_CUDA_INFO"
	.sectionflags	@""
	.align	4


	//----- nvinfo : EIATTR_CUDA_API_VERSION
	.align		4
        /*0000*/ 	.byte	0x04, 0x37
        /*0002*/ 	.short	(.L_17 - .L_16)
.L_16:
        /*0004*/ 	.word	0x00000081


	//----- nvinfo : EIATTR_KPARAM_INFO
	.align		4
.L_17:
        /*0008*/ 	.byte	0x04, 0x17
        /*000a*/ 	.short	(.L_19 - .L_18)
.L_18:
        /*000c*/ 	.word	0x00000000
        /*0010*/ 	.short	0x0019
        /*0012*/ 	.short	0x0080
        /*0014*/ 	.byte	0x00, 0xf4, 0x21, 0x00


	//----- nvinfo : EIATTR_KPARAM_INFO
	.align		4
.L_19:
        /*0018*/ 	.byte	0x04, 0x17
        /*001a*/ 	.short	(.L_21 - .L_20)
.L_20:
        /*001c*/ 	.word	0x00000000
        /*0020*/ 	.short	0x0018
        /*0022*/ 	.short	0x0078
        /*0024*/ 	.byte	0x00, 0xf4, 0x21, 0x00


	//----- nvinfo : EIATTR_KPARAM_INFO
	.align		4
.L_21:
        /*0028*/ 	.byte	0x04, 0x17
        /*002a*/ 	.short	(.L_23 - .L_22)
.L_22:
        /*002c*/ 	.word	0x00000000
        /*0030*/ 	.short	0x0017
        /*0032*/ 	.short	0x0070
        /*0034*/ 	.byte	0x00, 0xf0, 0x11, 0x00


	//----- nvinfo : EIATTR_KPARAM_INFO
	.align		4
.L_23:
        /*0038*/ 	.byte	0x04, 0x17
        /*003a*/ 	.short	(.L_25 - .L_24)
.L_24:
        /*003c*/ 	.word	0x00000000
        /*0040*/ 	.short	0x0016
        /*0042*/ 	.short	0x006c
        /*0044*/ 	.byte	0x00, 0xf0, 0x11, 0x00


	//----- nvinfo : EIATTR_KPARAM_INFO
	.align		4
.L_25:
        /*0048*/ 	.byte	0x04, 0x17
        /*004a*/ 	.short	(.L_27 - .L_26)
.L_26:
        /*004c*/ 	.word	0x00000000
        /*0050*/ 	.short	0x0015
        /*0052*/ 	.short	0x0068
        /*0054*/ 	.byte	0x00, 0xf0, 0x11, 0x00


	//----- nvinfo : EIATTR_KPARAM_INFO
	.align		4
.L_27:
        /*0058*/ 	.byte	0x04, 0x17
        /*005a*/ 	.short	(.L_29 - .L_28)
.L_28:
        /*005c*/ 	.word	0x00000000
        /*0060*/ 	.short	0x0014
        /*0062*/ 	.short	0x0064
        /*0064*/ 	.byte	0x00, 0xf0, 0x11, 0x00


	//----- nvinfo : EIATTR_KPARAM_INFO
	.align		4
.L_29:
        /*0068*/ 	.byte	0x04, 0x17
        /*006a*/ 	.short	(.L_31 - .L_30)
.L_30:
        /*006c*/ 	.word	0x00000000
        /*0070*/ 	.short	0x0013
        /*0072*/ 	.short	0x0060
        /*0074*/ 	.byte	0x00, 0xf0, 0x11, 0x00


	//----- nvinfo : EIATTR_KPARAM_INFO
	.align		4
.L_31:
        /*0078*/ 	.byte	0x04, 0x17
        /*007a*/ 	.short	(.L_33 - .L_32)
.L_32:
        /*007c*/ 	.word	0x00000000
        /*0080*/ 	.short	0x0012
        /*0082*/ 	.short	0x005c
        /*0084*/ 	.byte	0x00, 0xf0, 0x11, 0x00


	//----- nvinfo : EIATTR_KPARAM_INFO
	.align		4
.L_33:
        /*0088*/ 	.byte	0x04, 0x17
        /*008a*/ 	.short	(.L_35 - .L_34)
.L_34:
        /*008c*/ 	.word	0x00000000
        /*0090*/ 	.short	0x0011
        /*0092*/ 	.short	0x0058
        /*0094*/ 	.byte	0x00, 0xf0, 0x11, 0x00


	//----- nvinfo : EIATTR_KPARAM_INFO
	.align		4
.L_35:
        /*0098*/ 	.byte	0x04, 0x17
        /*009a*/ 	.short	(.L_37 - .L_36)
.L_36:
        /*009c*/ 	.word	0x00000000
        /*00a0*/ 	.short	0x0010
        /*00a2*/ 	.short	0x0054
        /*00a4*/ 	.byte	0x00, 0xf0, 0x11, 0x00


	//----- nvinfo : EIATTR_KPARAM_INFO
	.align		4
.L_37:
        /*00a8*/ 	.byte	0x04, 0x17
        /*00aa*/ 	.short	(.L_39 - .L_38)
.L_38:
        /*00ac*/ 	.word	0x00000000
        /*00b0*/ 	.short	0x000f
        /*00b2*/ 	.short	0x0050
        /*00b4*/ 	.byte	0x00, 0xf0, 0x11, 0x00


	//----- nvinfo : EIATTR_KPARAM_INFO
	.align		4
.L_39:
        /*00b8*/ 	.byte	0x04, 0x17
        /*00ba*/ 	.short	(.L_41 - .L_40)
.L_40:
        /*00bc*/ 	.word	0x00000000
        /*00c0*/ 	.short	0x000e
        /*00c2*/ 	.short	0x004c
        /*00c4*/ 	.byte	0x00, 0xf0, 0x11, 0x00


	//----- nvinfo : EIATTR_KPARAM_INFO
	.align		4
.L_41:
        /*00c8*/ 	.byte	0x04, 0x17
        /*00ca*/ 	.short	(.L_43 - .L_42)
.L_42:
        /*00cc*/ 	.word	0x00000000
        /*00d0*/ 	.short	0x000d
        /*00d2*/ 	.short	0x0048
        /*00d4*/ 	.byte	0x00, 0xf0, 0x11, 0x00


	//----- nvinfo : EIATTR_KPARAM_INFO
	.align		4
.L_43:
        /*00d8*/ 	.byte	0x04, 0x17
        /*00da*/ 	.short	(.L_45 - .L_44)
.L_44:
        /*00dc*/ 	.word	0x00000000
        /*00e0*/ 	.short	0x000c
        /*00e2*/ 	.short	0x0044
        /*00e4*/ 	.byte	0x00, 0xf0, 0x11, 0x00


	//----- nvinfo : EIATTR_KPARAM_INFO
	.align		4
.L_45:
        /*00e8*/ 	.byte	0x04, 0x17
        /*00ea*/ 	.short	(.L_47 - .L_46)
.L_46:
        /*00ec*/ 	.word	0x00000000
        /*00f0*/ 	.short	0x000b
        /*00f2*/ 	.short	0x0040
        /*00f4*/ 	.byte	0x00, 0xf0, 0x11, 0x00


	//----- nvinfo : EIATTR_KPARAM_INFO
	.align		4
.L_47:
        /*00f8*/ 	.byte	0x04, 0x17
        /*00fa*/ 	.short	(.L_49 - .L_48)
.L_48:
        /*00fc*/ 	.word	0x00000000
        /*0100*/ 	.short	0x000a
        /*0102*/ 	.short	0x003c
        /*0104*/ 	.byte	0x00, 0xf0, 0x11, 0x00


	//----- nvinfo : EIATTR_KPARAM_INFO
	.align		4
.L_49:
        /*0108*/ 	.byte	0x04, 0x17
        /*010a*/ 	.short	(.L_51 - .L_50)
.L_50:
        /*010c*/ 	.word	0x00000000
        /*0110*/ 	.short	0x0009
        /*0112*/ 	.short	0x0038
        /*0114*/ 	.byte	0x00, 0xf0, 0x11, 0x00


	//----- nvinfo : EIATTR_KPARAM_INFO
	.align		4
.L_51:
        /*0118*/ 	.byte	0x04, 0x17
        /*011a*/ 	.short	(.L_53 - .L_52)
.L_52:
        /*011c*/ 	.word	0x00000000
        /*0120*/ 	.short	0x0008
        /*0122*/ 	.short	0x0034
        /*0124*/ 	.byte	0x00, 0xf0, 0x11, 0x00


	//----- nvinfo : EIATTR_KPARAM_INFO
	.align		4
.L_53:
        /*0128*/ 	.byte	0x04, 0x17
        /*012a*/ 	.short	(.L_55 - .L_54)
.L_54:
        /*012c*/ 	.word	0x00000000
        /*0130*/ 	.short	0x0007
        /*0132*/ 	.short	0x0030
        /*0134*/ 	.byte	0x00, 0xf0, 0x11, 0x00


	//----- nvinfo : EIATTR_KPARAM_INFO
	.align		4
.L_55:
        /*0138*/ 	.byte	0x04, 0x17
        /*013a*/ 	.short	(.L_57 - .L_56)
.L_56:
        /*013c*/ 	.word	0x00000000
        /*0140*/ 	.short	0x0006
        /*0142*/ 	.short	0x002c
        /*0144*/ 	.byte	0x00, 0xf0, 0x11, 0x00


	//----- nvinfo : EIATTR_KPARAM_INFO
	.align		4
.L_57:
        /*0148*/ 	.byte	0x04, 0x17
        /*014a*/ 	.short	(.L_59 - .L_58)
.L_58:
        /*014c*/ 	.word	0x00000000
        /*0150*/ 	.short	0x0005
        /*0152*/ 	.short	0x0028
        /*0154*/ 	.byte	0x00, 0xf0, 0x11, 0x00


	//----- nvinfo : EIATTR_KPARAM_INFO
	.align		4
.L_59:
        /*0158*/ 	.byte	0x04, 0x17
        /*015a*/ 	.short	(.L_61 - .L_60)
.L_60:
        /*015c*/ 	.word	0x00000000
        /*0160*/ 	.short	0x0004
        /*0162*/ 	.short	0x0020
        /*0164*/ 	.byte	0x00, 0xf4, 0x21, 0x00


	//----- nvinfo : EIATTR_KPARAM_INFO
	.align		4
.L_61:
        /*0168*/ 	.byte	0x04, 0x17
        /*016a*/ 	.short	(.L_63 - .L_62)
.L_62:
        /*016c*/ 	.word	0x00000000
        /*0170*/ 	.short	0x0003
        /*0172*/ 	.short	0x0018
        /*0174*/ 	.byte	0x00, 0xf4, 0x21, 0x00


	//----- nvinfo : EIATTR_KPARAM_INFO
	.align		4
.L_63:
        /*0178*/ 	.byte	0x04, 0x17
        /*017a*/ 	.short	(.L_65 - .L_64)
.L_64:
        /*017c*/ 	.word	0x00000000
        /*0180*/ 	.short	0x0002
        /*0182*/ 	.short	0x0010
        /*0184*/ 	.byte	0x00, 0xf4, 0x21, 0x00


	//----- nvinfo : EIATTR_KPARAM_INFO
	.align		4
.L_65:
        /*0188*/ 	.byte	0x04, 0x17
        /*018a*/ 	.short	(.L_67 - .L_66)
.L_66:
        /*018c*/ 	.word	0x00000000
        /*0190*/ 	.short	0x0001
        /*0192*/ 	.short	0x0008
        /*0194*/ 	.byte	0x00, 0xf4, 0x21, 0x00


	//----- nvinfo : EIATTR_KPARAM_INFO
	.align		4
.L_67:
        /*0198*/ 	.byte	0x04, 0x17
        /*019a*/ 	.short	(.L_69 - .L_68)
.L_68:
        /*019c*/ 	.word	0x00000000
        /*01a0*/ 	.short	0x0000
        /*01a2*/ 	.short	0x0000
        /*01a4*/ 	.byte	0x00, 0xf4, 0x21, 0x00


	//----- nvinfo : EIATTR_AT_ENTRY_FRAGMENTS
	.align		4
.L_69:
        /*01a8*/ 	.byte	0x04, 0x4f
        /*01aa*/ 	.short	(.L_71 - .L_70)


	//   ....[0]....
.L_70:
        /*01ac*/ 	.word	0x00000004


	//----- nvinfo : EIATTR_RESERVED_SMEM_USED
	.align		4
.L_71:
        /*01b0*/ 	.byte	0x01, 0x41
	.zero		2


	//----- nvinfo : EIATTR_SPARSE_MMA_MASK
	.align		4
        /*01b4*/ 	.byte	0x03, 0x50
        /*01b6*/ 	.short	0x0000


	//----- nvinfo : EIATTR_TCGEN05_1CTA_USED
	.align		4
        /*01b8*/ 	.byte	0x01, 0x51
	.zero		2


	//----- nvinfo : EIATTR_MAXREG_COUNT
	.align		4
        /*01bc*/ 	.byte	0x03, 0x1b
        /*01be*/ 	.short	0x00ff


	//----- nvinfo : EIATTR_NUM_BARRIERS
	.align		4
        /*01c0*/ 	.byte	0x02, 0x4c
        /*01c2*/ 	.byte	0x01
	.zero		1


	//----- nvinfo : EIATTR_INT_WARP_WIDE_INSTR_OFFSETS
	.align		4
        /*01c4*/ 	.byte	0x04, 0x31
        /*01c6*/ 	.short	(.L_73 - .L_72)


	//   ....[0]....
.L_72:
        /*01c8*/ 	.word	0x00000ce0


	//   ....[1]....
        /*01cc*/ 	.word	0x00000cf0


	//   ....[2]....
        /*01d0*/ 	.word	0x00000ef0


	//   ....[3]....
        /*01d4*/ 	.word	0x00000fe0


	//   ....[4]....
        /*01d8*/ 	.word	0x00004150


	//   ....[5]....
        /*01dc*/ 	.word	0x00009440


	//   ....[6]....
        /*01e0*/ 	.word	0x00009490


	//----- nvinfo : EIATTR_COOP_GROUP_MASK_REGIDS
	.align		4
.L_73:
        /*01e4*/ 	.byte	0x04, 0x29
        /*01e6*/ 	.short	(.L_75 - .L_74)


	//   ....[0]....
.L_74:
        /*01e8*/ 	.word	0xffffffff


	//   ....[1]....
        /*01ec*/ 	.word	0xffffffff


	//   ....[2]....
        /*01f0*/ 	.word	0xffffffff


	//   ....[3]....
        /*01f4*/ 	.word	0xffffffff


	//----- nvinfo : EIATTR_COOP_GROUP_INSTR_OFFSETS
	.align		4
.L_75:
        /*01f8*/ 	.byte	0x04, 0x28
        /*01fa*/ 	.short	(.L_77 - .L_76)


	//   ....[0]....
.L_76:
        /*01fc*/ 	.word	0x00000070


	//   ....[1]....
        /*0200*/ 	.word	0x00000330


	//   ....[2]....
        /*0204*/ 	.word	0x000092d0


	//   ....[3]....
        /*0208*/ 	.word	0x00009540


	//----- nvinfo : EIATTR_VRC_CTA_INIT_COUNT
	.align		4
.L_77:
        /*020c*/ 	.byte	0x02, 0x4a
        /*020e*/ 	.byte	0x80
	.zero		1


	//----- nvinfo : EIATTR_MBARRIER_INSTR_OFFSETS
	.align		4
        /*0210*/ 	.byte	0x04, 0x39
        /*0212*/ 	.short	(.L_79 - .L_78)


	//   ....[0]....
.L_78:
        /*0214*/ 	.word	0x00000e80
        /*0218*/ 	.word	0x000000ff
        /*021c*/ 	.word	0x00003800
        /*0220*/ 	.short	0x0100
        /*0222*/ 	.byte	0x07
	.zero		1


	//   ....[1]....
        /*0224*/ 	.word	0x00000fd0
        /*0228*/ 	.word	0x000000ff
        /*022c*/ 	.word	0x00003808
        /*0230*/ 	.short	0x0100
        /*0232*/ 	.byte	0x07
	.zero		1


	//   ....[2]....
        /*0234*/ 	.word	0x00001060
        /*0238*/ 	.word	0x000000ff
        /*023c*/ 	.word	0x00002800
        /*0240*/ 	.short	0x0100
        /*0242*/ 	.byte	0x07
	.zero		1


	//   ....[3]....
        /*0244*/ 	.word	0x00001210
        /*0248*/ 	.word	0x000000ff
        /*024c*/ 	.word	0x00002800
        /*0250*/ 	.short	0x010a
        /*0252*/ 	.byte	0x07
	.zero		1


	//   ....[4]....
        /*0254*/ 	.word	0x000012b0
        /*0258*/ 	.word	0x000000ff
        /*025c*/ 	.word	0x00002800
        /*0260*/ 	.short	0x0108
        /*0262*/ 	.byte	0x07
	.zero		1


	//   ....[5]....
        /*0264*/ 	.word	0x00004480
        /*0268*/ 	.word	0x000000ff
        /*026c*/ 	.word	0x00003810
        /*0270*/ 	.short	0x0100
        /*0272*/ 	.byte	0x07
	.zero		1


	//   ....[6]....
        /*0274*/ 	.word	0x00004600
        /*0278*/ 	.word	0x000000ff
        /*027c*/ 	.word	0x00003810
        /*0280*/ 	.short	0x010a
        /*0282*/ 	.byte	0x07
	.zero		1


	//   ....[7]....
        /*0284*/ 	.word	0x00006e10
        /*0288*/ 	.word	0x000000ff
        /*028c*/ 	.word	0x00003810
        /*0290*/ 	.short	0x0108
        /*0292*/ 	.byte	0x07
	.zero		1


	//   ....[8]....
        /*0294*/ 	.word	0x00007110
        /*0298*/ 	.word	0x000000ff
        /*029c*/ 	.word	0x00000000
        /*02a0*/ 	.short	0x010a
        /*02a2*/ 	.byte	0x1a
	.zero		1


	//   ....[9]....
        /*02a4*/ 	.word	0x00008640
        /*02a8*/ 	.word	0x000000ff
        /*02ac*/ 	.word	0x00000000
        /*02b0*/ 	.short	0x010a
        /*02b2*/ 	.byte	0x1a
	.zero		1


	//   ....[10]....
        /*02b4*/ 	.word	0x000087c0
        /*02b8*/ 	.word	0x000000ff
        /*02bc*/ 	.word	0x00003800
        /*02c0*/ 	.short	0x0108
        /*02c2*/ 	.byte	0x07
	.zero		1


	//   ....[11]....
        /*02c4*/ 	.word	0x00008900
        /*02c8*/ 	.word	0x000000ff
        /*02cc*/ 	.word	0x00003808
        /*02d0*/ 	.short	0x0108
        /*02d2*/ 	.byte	0x07
	.zero		1


	//   ....[12]....
        /*02d4*/ 	.word	0x00009560
        /*02d8*/ 	.word	0x000000ff
        /*02dc*/ 	.word	0x00002800
        /*02e0*/ 	.short	0x010a
        /*02e2*/ 	.byte	0x07
	.zero		1


	//   ....[13]....
        /*02e4*/ 	.word	0x00009590
        /*02e8*/ 	.word	0x000000ff
        /*02ec*/ 	.word	0x00003810
        /*02f0*/ 	.short	0x010a
        /*02f2*/ 	.byte	0x07
	.zero		1


	//   ....[14]....
        /*02f4*/ 	.word	0x000095c0
        /*02f8*/ 	.word	0x000000ff
        /*02fc*/ 	.word	0x00000000
        /*0300*/ 	.short	0x010a
        /*0302*/ 	.byte	0x1a
	.zero		1


	//   ....[15]....
        /*0304*/ 	.word	0x000095f0
        /*0308*/ 	.word	0x000000ff
        /*030c*/ 	.word	0x00000000
        /*0310*/ 	.short	0x010a
        /*0312*/ 	.byte	0x1a
	.zero		1


	//----- nvinfo : EIATTR_NUM_MBARRIERS
	.align		4
.L_79:
        /*0314*/ 	.byte	0x03, 0x38
        /*0316*/ 	.short	0xffff


	//----- nvinfo : EIATTR_EXIT_INSTR_OFFSETS
	.align		4
        /*0318*/ 	.byte	0x04, 0x1c
        /*031a*/ 	.short	(.L_81 - .L_80)


	//   ....[0]....
.L_80:
        /*031c*/ 	.word	0x00009550


	//----- nvinfo : EIATTR_REQNTID
	.align		4
.L_81:
        /*0320*/ 	.byte	0x04, 0x10
        /*0322*/ 	.short	(.L_83 - .L_82)
.L_82:
        /*0324*/ 	.word	0x00000100
        /*0328*/ 	.word	0x00000001
        /*032c*/ 	.word	0x00000001


	//----- nvinfo : EIATTR_CRS_STACK_SIZE
	.align		4
.L_83:
        /*0330*/ 	.byte	0x04, 0x1e
        /*0332*/ 	.short	(.L_85 - .L_84)
.L_84:
        /*0334*/ 	.word	0x00000000


	//----- nvinfo : EIATTR_CBANK_PARAM_SIZE
	.align		4
.L_85:
        /*0338*/ 	.byte	0x03, 0x19
        /*033a*/ 	.short	0x0088


	//----- nvinfo : EIATTR_PARAM_CBANK
	.align		4
        /*033c*/ 	.byte	0x04, 0x0a
        /*033e*/ 	.short	(.L_87 - .L_86)
	.align		4
.L_86:
        /*0340*/ 	.word	index@(.nv.constant0.attn_fwd)
        /*0344*/ 	.short	0x0380
        /*0346*/ 	.short	0x0088


	//----- nvinfo : EIATTR_SW_WAR
	.align		4
.L_87:
        /*0348*/ 	.byte	0x04, 0x36
        /*034a*/ 	.short	(.L_89 - .L_88)
.L_88:
        /*034c*/ 	.word	0x00000008
.L_89:


//--------------------- .nv.compat                --------------------------
	.section	.nv.compat,"",@"SHT_CUDA_COMPAT_INFO"
	.align	4
        /*0000*/ 	.byte	0x02, 0x02, 0x02, 0x00, 0x02, 0x05, 0x05, 0x00, 0x02, 0x03, 0x00, 0x00, 0x02, 0x06, 0x01, 0x00


//--------------------- .nv.callgraph             --------------------------
	.section	.nv.callgraph,"",@"SHT_CUDA_CALLGRAPH"
	.align	4
	.sectionentsize	8
	.align		4
        /*0000*/ 	.word	0x00000000
	.align		4
        /*0004*/ 	.word	0xffffffff
	.align		4
        /*0008*/ 	.word	0x00000000
	.align		4
        /*000c*/ 	.word	0xfffffffe
	.align		4
        /*0010*/ 	.word	0x00000000
	.align		4
        /*0014*/ 	.word	0xfffffffd
	.align		4
        /*0018*/ 	.word	0x00000000
	.align		4
        /*001c*/ 	.word	0xfffffffc


//--------------------- .nv.constant4             --------------------------
	.section	.nv.constant4,"a",@progbits
	.align	8
	.align		8
.nv.constant4:
        /*0000*/ 	.dword	_$_str


//--------------------- .text.attn_fwd            --------------------------
	.section	.text.attn_fwd,"ax",@progbits
	.align	128
        .global         attn_fwd
        .type           attn_fwd,@function
        .size           attn_fwd,(.L_x_31 - attn_fwd)
        .other          attn_fwd,@"STO_CUDA_ENTRY STV_DEFAULT"
attn_fwd:
.text.attn_fwd:
[----:B------:R-:W0:Y:S01]  /*0000*/  LDC R1, c[0x0][0x37c] ;  /* 0x0000df00ff017b82 */ /* 0x000e220000000800 */
[----:B------:R-:W1:Y:S01]  /*0010*/  S2R R0, SR_TID.X ;  /* 0x0000000000007919 */ /* 0x000e620000002100 */
[----:B------:R-:W-:Y:S02]  /*0020*/  LOP3.LUT R69, R69, 0xfbffffff, RZ, 0xc0, !PT ;  /* 0xfbffffff45457812 */ /* 0x000fe400078ec0ff */
[----:B-1----:R-:W-:-:S13]  /*0030*/  ISETP.GE.U32.AND P0, PT, R0, 0x20, PT ;  /* 0x000000200000780c */ /* 0x002fda0003f06070 */
[----:B------:R-:W-:Y:S01]  /*0040*/  @P0 LOP3.LUT R69, R69, 0x4000000, RZ, 0xfc, !PT ;  /* 0x0400000045450812 */ /* 0x000fe200078efcff */
[----:B------:R-:W-:Y:S06]  /*0050*/  @P0 BRA `(.L_x_0) ;  /* 0x0000000000b80947 */ /* 0x000fec0003800000 */
[----:B------:R-:W1:Y:S01]  /*0060*/  S2UR UR6, SR_CgaCtaId ;  /* 0x00000000000679c3 */ /* 0x000e620000008800 */
[----:B------:R-:W-:Y:S01]  /*0070*/  NOP ;  /* 0x0000000000007918 */ /* 0x000fe20000000000 */
[----:B------:R-:W-:Y:S02]  /*0080*/  UMOV UR4, 0x40 ;  /* 0x0000004000047882 */ /* 0x000fe40000000000 */
[----:B-1----:R-:W-:-:S09]  /*0090*/  ULEA UR4, UR6, UR4, 0x18 ;  /* 0x0000000406047291 */ /* 0x002fd2000f8ec0ff */
[----:B------:R-:W1:Y:S01]  /*00a0*/  LDS.U8 R2, [UR4] ;  /* 0x00000004ff027984 */ /* 0x000e620008000000 */
[----:B------:R-:W-:Y:S02]  /*00b0*/  UMOV UR4, 0x400 ;  /* 0x0000040000047882 */ /* 0x000fe40000000000 */
[----:B------:R-:W-:Y:S01]  /*00c0*/  ULEA UR4, UR6, UR4, 0x18 ;  /* 0x0000000406047291 */ /* 0x000fe2000f8ec0ff */
[----:B-1----:R-:W-:-:S13]  /*00d0*/  ISETP.NE.AND P0, PT, R2, RZ, PT ;  /* 0x000000ff0200720c */ /* 0x002fda0003f05270 */
[----:B------:R-:W-:Y:S05]  /*00e0*/  @P0 BRA `(.L_x_1) ;  /* 0x00000000007c0947 */ /* 0x000fea0003800000 */
[----:B------:R-:W-:-:S13]  /*00f0*/  ELECT P0, URZ, PT ;  /* 0x0000000000ff782f */ /* 0x000fda0003800000 */
[----:B------:R-:W-:Y:S05]  /*0100*/  @!P0 BRA `(.L_x_2) ;  /* 0x0000000000848947 */ /* 0x000fea0003800000 */
[----:B------:R-:W-:Y:S01]  /*0110*/  UMOV UR5, 0x8 ;  /* 0x0000000800057882 */ /* 0x000fe20000000000 */
[----:B------:R-:W-:Y:S02]  /*0120*/  IMAD.MOV.U32 R5, RZ, RZ, 0x1 ;  /* 0x00000001ff057424 */ /* 0x000fe400078e00ff */
[----:B------:R-:W-:Y:S02]  /*0130*/  IMAD.MOV.U32 R3, RZ, RZ, 0xff ;  /* 0x000000ffff037424 */ /* 0x000fe400078e00ff */
[----:B------:R-:W-:Y:S04]  /*0140*/  DEPBAR.LE SB1, 0x36 ;  /* 0x00009d800000791a */ /* 0x000fe80000000000 */
[----:B------:R-:W1:Y:S02]  /*0150*/  UTCATOMSWS.FIND_AND_SET.ALIGN UP0, UR5, UR5 ;  /* 0x00000005000575e3 */ /* 0x000e640008000800 */
[----:B-1----:R-:W-:-:S04]  /*0160*/  PLOP3.LUT P0, PT, PT, PT, UP0, 0x80, 0x8 ;  /* 0x000000000008781c */ /* 0x002fc80003f0f008 */
[----:B------:R-:W-:-:S04]  /*0170*/  SEL R2, RZ, 0xffffffff, !P0 ;  /* 0xffffffffff027807 */ /* 0x000fc80004000000 */
[----:B------:R-:W-:Y:S01]  /*0180*/  ISETP.NE.AND P0, PT, R2, RZ, PT ;  /* 0x000000ff0200720c */ /* 0x000fe20003f05270 */
[----:B------:R-:W-:-:S12]  /*0190*/  IMAD.U32 R2, RZ, RZ, UR5 ;  /* 0x00000005ff027e24 */ /* 0x000fd8000f8e00ff */
[----:B------:R-:W-:Y:S05]  /*01a0*/  @P0 BRA `(.L_x_3) ;  /* 0x0000000000240947 */ /* 0x000fea0003800000 */
.L_x_4:
[----:B------:R-:W-:Y:S05]  /*01b0*/  NANOSLEEP 0x64 ;  /* 0x000000640000795d */ /* 0x000fea0003800000 */
[----:B------:R-:W-:-:S05]  /*01c0*/  UMOV UR5, 0x8 ;  /* 0x0000000800057882 */ /* 0x000fca0000000000 */
[----:B------:R-:W-:Y:S04]  /*01d0*/  DEPBAR.LE SB1, 0x36 ;  /* 0x00009d800000791a */ /* 0x000fe80000000000 */
[----:B------:R-:W1:Y:S02]  /*01e0*/  UTCATOMSWS.FIND_AND_SET.ALIGN UP0, UR5, UR5 ;  /* 0x00000005000575e3 */ /* 0x000e640008000800 */
[----:B-1----:R-:W-:-:S04]  /*01f0*/  PLOP3.LUT P0, PT, PT, PT, UP0, 0x80, 0x8 ;  /* 0x000000000008781c */ /* 0x002fc80003f0f008 */
[----:B------:R-:W-:-:S04]  /*0200*/  SEL R2, RZ, 0xffffffff, !P0 ;  /* 0xffffffffff027807 */ /* 0x000fc80004000000 */
[----:B------:R-:W-:Y:S01]  /*0210*/  ISETP.NE.AND P0, PT, R2, RZ, PT ;  /* 0x000000ff0200720c */ /* 0x000fe20003f05270 */
[----:B------:R-:W-:-:S12]  /*0220*/  IMAD.U32 R2, RZ, RZ, UR5 ;  /* 0x00000005ff027e24 */ /* 0x000fd8000f8e00ff */
[----:B------:R-:W-:Y:S05]  /*0230*/  @!P0 BRA `(.L_x_4) ;  /* 0xfffffffc00dc8947 */ /* 0x000fea000383ffff */
.L_x_3:
[C---:B------:R-:W-:Y:S01]  /*0240*/  VIADD R4, R2.reuse, 0x10 ;  /* 0x0000001002047836 */ /* 0x040fe20000000000 */
[----:B------:R-:W-:Y:S01]  /*0250*/  UMOV UR5, 0x50 ;  /* 0x0000005000057882 */ /* 0x000fe20000000000 */
[----:B------:R-:W-:Y:S01]  /*0260*/  SHF.L.U32 R3, R3, R2, RZ ;  /* 0x0000000203037219 */ /* 0x000fe200000006ff */
[----:B------:R-:W-:Y:S01]  /*0270*/  ULEA UR5, UR6, UR5, 0x18 ;  /* 0x0000000506057291 */ /* 0x000fe2000f8ec0ff */
[----:B------:R-:W-:Y:S01]  /*0280*/  IMAD.SHL.U32 R2, R2, 0x20, RZ ;  /* 0x0000002002027824 */ /* 0x000fe200078e00ff */
[----:B------:R-:W-:-:S04]  /*0290*/  SHF.L.U32 R4, R5, R4, RZ ;  /* 0x0000000405047219 */ /* 0x000fc800000006ff */
[----:B------:R-:W-:-:S05]  /*02a0*/  LOP3.LUT R3, R4, R3, RZ, 0xfc, !PT ;  /* 0x0000000304037212 */ /* 0x000fca00078efcff */
[----:B------:R1:W-:Y:S04]  /*02b0*/  ATOMS.OR RZ, [UR5], R3 ;  /* 0x00000003ffff798c */ /* 0x0003e8000b000005 */
[----:B------:R1:W-:Y:S01]  /*02c0*/  STS [UR4], R2 ;  /* 0x00000002ff007988 */ /* 0x0003e20008000804 */
[----:B------:R-:W-:Y:S05]  /*02d0*/  BRA `(.L_x_2) ;  /* 0x0000000000107947 */ /* 0x000fea0003800000 */
.L_x_1:
[----:B------:R-:W-:Y:S01]  /*02e0*/  IMAD.MOV.U32 R3, RZ, RZ, -0x1 ;  /* 0xffffffffff037424 */ /* 0x000fe200078e00ff */
[----:B------:R-:W-:-:S04]  /*02f0*/  MOV R2, 0x320 ;  /* 0x0000032000027802 */ /* 0x000fc80000000f00 */
[----:B------:R1:W-:Y:S03]  /*0300*/  STS [UR4], R3 ;  /* 0x00000003ff007988 */ /* 0x0003e60008000804 */
[----:B01----:R-:W-:Y:S05]  /*0310*/  CALL.REL.NOINC `($__internal_1_$__cuda_sm10x_tcgen05_guardrail_trap_phase_invalid_during_alloc) ;  /* 0x0000009000cc7944 */ /* 0x003fea0003c00000 */
.L_x_2:
[----:B------:R-:W-:Y:S05]  /*0320*/  WARPSYNC.ALL ;  /* 0x0000000000007948 */ /* 0x000fea0003800000 */
[----:B------:R-:W-:Y:S01]  /*0330*/  NOP ;  /* 0x0000000000007918 */ /* 0x000fe20000000000 */
.L_x_0:
[----:B------:R-:W2:Y:S01]  /*0340*/  S2R R37, SR_CTAID.X ;  /* 0x0000000000257919 */ /* 0x000ea20000002500 */
[----:B------:R-:W3:Y:S01]  /*0350*/  S2UR UR6, SR_CTAID.Y ;  /* 0x00000000000679c3 */ /* 0x000ee20000002600 */
[----:B------:R-:W3:Y:S01]  /*0360*/  LDCU.64 UR4, c[0x0][0x3b0] ;  /* 0x00007600ff0477ac */ /* 0x000ee20008000a00 */
[----:B------:R-:W-:Y:S01]  /*0370*/  UMOV UR7, 0x400 ;  /* 0x0000040000077882 */ /* 0x000fe20000000000 */
[----:B------:R-:W4:Y:S05]  /*0380*/  LDCU.64 UR24, c[0x0][0x358] ;  /* 0x00006b00ff1877ac */ /* 0x000f2a0008000a00 */
[----:B------:R-:W1:Y:S08]  /*0390*/  S2UR UR9, SR_CgaCtaId ;  /* 0x00000000000979c3 */ /* 0x000e700000008800 */
[----:B------:R-:W0:Y:S08]  /*03a0*/  LDC.64 R8, c[0x0][0x380] ;  /* 0x0000e000ff087b82 */ /* 0x000e300000000a00 */
[----:B------:R-:W4:Y:S01]  /*03b0*/  LDC R35, c[0x0][0x3b8] ;  /* 0x0000ee00ff237b82 */ /* 0x000f220000000800 */
[----:B---3--:R-:W-:-:S04]  /*03c0*/  UIMAD UR4, UR6, UR4, URZ ;  /* 0x00000004060472a4 */ /* 0x008fc8000f8e02ff */
[----:B------:R-:W-:Y:S01]  /*03d0*/  USHF.L.U32 UR8, UR4, 0x1, URZ ;  /* 0x0000000104087899 */ /* 0x000fe200080006ff */
[----:B-12---:R-:W-:Y:S01]  /*03e0*/  PRMT R2, R0, 0x6540, R37 ;  /* 0x0000654000027816 */ /* 0x006fe20000000025 */
[----:B------:R-:W-:Y:S01]  /*03f0*/  ULEA UR7, UR9, UR7, 0x18 ;  /* 0x0000000709077291 */ /* 0x000fe2000f8ec0ff */
[----:B------:R-:W-:Y:S03]  /*0400*/  BAR.SYNC.DEFER_BLOCKING 0x0 ;  /* 0x0000000000007b1d */ /* 0x000fe60000010000 */
[----:B------:R-:W-:Y:S01]  /*0410*/  IMAD R3, R2, UR5, RZ ;  /* 0x0000000502037c24 */ /* 0x000fe2000f8e02ff */
[----:B------:R-:W-:-:S04]  /*0420*/  UIMAD.WIDE UR4, UR4, 0x2, URZ ;  /* 0x00000002040478a5 */ /* 0x000fc8000f8e02ff */
[----:B------:R-:W1:Y:S01]  /*0430*/  LDC.64 R86, c[0x0][0x3c0] ;  /* 0x0000f000ff567b82 */ /* 0x000e620000000a00 */
[C---:B------:R-:W-:Y:S02]  /*0440*/  IMAD.SHL.U32 R5, R3.reuse, 0x2, RZ ;  /* 0x0000000203057824 */ /* 0x040fe400078e00ff */
[----:B------:R-:W-:-:S03]  /*0450*/  IMAD.HI R6, R3, 0x2, RZ ;  /* 0x0000000203067827 */ /* 0x000fc600078e02ff */
[----:B0-----:R-:W-:Y:S01]  /*0460*/  IADD3 R4, P0, P1, R5, UR8, R8 ;  /* 0x0000000805047c10 */ /* 0x001fe2000f91e008 */
[----:B----4-:R-:W-:-:S03]  /*0470*/  IMAD.SHL.U32 R3, R35, 0x2, RZ ;  /* 0x0000000223037824 */ /* 0x010fc600078e00ff */
[----:B------:R-:W-:Y:S01]  /*0480*/  IADD3.X R5, PT, PT, R6, UR5, R9, P0, P1 ;  /* 0x0000000506057c10 */ /* 0x000fe200087e2409 */
[C---:B------:R-:W-:Y:S01]  /*0490*/  IMAD R7, R35.reuse, 0x12, RZ ;  /* 0x0000001223077824 */ /* 0x040fe200078e02ff */
[----:B------:R-:W0:Y:S01]  /*04a0*/  LDCU UR4, c[0x0][0x3c8] ;  /* 0x00007900ff0477ac */ /* 0x000e220008000800 */
[----:B------:R-:W-:Y:S01]  /*04b0*/  IMAD R9, R35, 0x14, RZ ;  /* 0x0000001423097824 */ /* 0x000fe200078e02ff */
[-C--:B------:R-:W-:Y:S01]  /*04c0*/  IADD3 R6, P2, PT, R3, R4.reuse, RZ ;  /* 0x0000000403067210 */ /* 0x080fe20007f5e0ff */
[C---:B------:R-:W-:Y:S01]  /*04d0*/  IMAD R17, R35.reuse, 0x6, RZ ;  /* 0x0000000623117824 */ /* 0x040fe200078e02ff */
[CC--:B------:R-:W-:Y:S01]  /*04e0*/  LEA R8, P5, R35.reuse, R4.reuse, 0x2 ;  /* 0x0000000423087211 */ /* 0x0c0fe200078a10ff */
[----:B------:R-:W-:Y:S01]  /*04f0*/  IMAD R25, R35, 0xa, RZ ;  /* 0x0000000a23197824 */ /* 0x000fe200078e02ff */
[----:B------:R-:W2:Y:S01]  /*0500*/  LDS R36, [UR7] ;  /* 0x00000007ff247984 */ /* 0x000ea20008000800 */
[-C--:B------:R-:W-:Y:S01]  /*0510*/  IADD3 R22, P1, PT, R7, R4.reuse, RZ ;  /* 0x0000000407167210 */ /* 0x080fe20007f3e0ff */
[----:B------:R-:W-:Y:S01]  /*0520*/  IMAD R11, R35, 0x3, RZ ;  /* 0x00000003230b7824 */ /* 0x000fe200078e02ff */
[----:B------:R-:W-:Y:S01]  /*0530*/  BAR.SYNC.DEFER_BLOCKING 0x0 ;  /* 0x0000000000007b1d */ /* 0x000fe20000010000 */
[-C--:B------:R-:W-:Y:S01]  /*0540*/  IADD3 R24, P0, PT, R9, R4.reuse, RZ ;  /* 0x0000000409187210 */ /* 0x080fe20007f1e0ff */
[C---:B------:R-:W-:Y:S01]  /*0550*/  IMAD.SHL.U32 R13, R35.reuse, 0x4, RZ ;  /* 0x00000004230d7824 */ /* 0x040fe200078e00ff */
[CC--:B------:R-:W-:Y:S01]  /*0560*/  LEA.HI.X.SX32 R7, R35.reuse, R5.reuse, 0x1, P2 ;  /* 0x0000000523077211 */ /* 0x0c0fe200010f0eff */
[----:B------:R-:W-:Y:S01]  /*0570*/  IMAD R15, R35, 0x5, RZ ;  /* 0x00000005230f7824 */ /* 0x000fe200078e02ff */
[----:B------:R-:W-:Y:S01]  /*0580*/  LEA.HI.X.SX32 R9, R3, R5, 0x1, P5 ;  /* 0x0000000503097211 */ /* 0x000fe200028f0eff */
[----:B------:R-:W-:Y:S01]  /*0590*/  IMAD R29, R35, 0xc, RZ ;  /* 0x0000000c231d7824 */ /* 0x000fe200078e02ff */
[-C--:B------:R-:W-:Y:S01]  /*05a0*/  IADD3 R10, P4, PT, R17, R4.reuse, RZ ;  /* 0x00000004110a7210 */ /* 0x080fe20007f9e0ff */
[C---:B------:R-:W-:Y:S01]  /*05b0*/  IMAD R33, R35.reuse, 0xe, RZ ;  /* 0x0000000e23217824 */ /* 0x040fe200078e02ff */
[----:B------:R-:W-:-:S02]  /*05c0*/  LEA R12, P2, R35, R4, 0x3 ;  /* 0x00000004230c7211 */ /* 0x000fc400078418ff */
[-C--:B------:R-:W-:Y:S01]  /*05d0*/  IADD3 R14, P5, PT, R25, R4.reuse, RZ ;  /* 0x00000004190e7210 */ /* 0x080fe20007fbe0ff */
[----:B------:R-:W-:Y:S01]  /*05e0*/  IMAD R19, R35, 0x7, RZ ;  /* 0x0000000723137824 */ /* 0x000fe200078e02ff */
[-C--:B------:R-:W-:Y:S01]  /*05f0*/  LEA.HI.X.SX32 R11, R11, R5.reuse, 0x1, P4 ;  /* 0x000000050b0b7211 */ /* 0x080fe200020f0eff */
[----:B------:R-:W-:Y:S01]  /*0600*/  IMAD.SHL.U32 R21, R35, 0x8, RZ ;  /* 0x0000000823157824 */ /* 0x000fe200078e00ff */
[-C--:B------:R-:W-:Y:S01]  /*0610*/  LEA.HI.X.SX32 R13, R13, R5.reuse, 0x1, P2 ;  /* 0x000000050d0d7211 */ /* 0x080fe200010f0eff */
[----:B------:R-:W-:Y:S01]  /*0620*/  IMAD R31, R35, 0x16, RZ ;  /* 0x00000016231f7824 */ /* 0x000fe200078e02ff */
[-C--:B------:R-:W-:Y:S01]  /*0630*/  LEA.HI.X.SX32 R15, R15, R5.reuse, 0x1, P5 ;  /* 0x000000050f0f7211 */ /* 0x080fe200028f0eff */
[----:B------:R-:W-:Y:S01]  /*0640*/  IMAD R39, R35, 0x18, RZ ;  /* 0x0000001823277824 */ /* 0x000fe200078e02ff */
[-C--:B------:R-:W-:Y:S01]  /*0650*/  IADD3 R16, P4, PT, R29, R4.reuse, RZ ;  /* 0x000000041d107210 */ /* 0x080fe20007f9e0ff */
[----:B------:R-:W-:Y:S01]  /*0660*/  IMAD R41, R35, 0x1a, RZ ;  /* 0x0000001a23297824 */ /* 0x000fe200078e02ff */
[-C--:B------:R-:W-:Y:S01]  /*0670*/  IADD3 R18, P2, PT, R33, R4.reuse, RZ ;  /* 0x0000000421127210 */ /* 0x080fe20007f5e0ff */
[C---:B------:R-:W-:Y:S01]  /*0680*/  IMAD R43, R35.reuse, 0x1c, RZ ;  /* 0x0000001c232b7824 */ /* 0x040fe200078e02ff */
[CC--:B------:R-:W-:Y:S01]  /*0690*/  LEA R20, P5, R35.reuse, R4.reuse, 0x4 ;  /* 0x0000000423147211 */ /* 0x0c0fe200078a20ff */
[----:B------:R-:W-:Y:S01]  /*06a0*/  IMAD R23, R35, 0x9, RZ ;  /* 0x0000000923177824 */ /* 0x000fe200078e02ff */
[-C--:B------:R-:W-:Y:S01]  /*06b0*/  LEA.HI.X.SX32 R17, R17, R5.reuse, 0x1, P4 ;  /* 0x0000000511117211 */ /* 0x080fe200020f0eff */
[----:B------:R-:W-:Y:S01]  /*06c0*/  IMAD R27, R35, 0xb, RZ ;  /* 0x0000000b231b7824 */ /* 0x000fe200078e02ff */
[-C--:B------:R-:W-:Y:S01]  /*06d0*/  LEA.HI.X.SX32 R19, R19, R5.reuse, 0x1, P2 ;  /* 0x0000000513137211 */ /* 0x080fe200010f0eff */
[----:B------:R-:W-:Y:S01]  /*06e0*/  IMAD R3, R35, 0xd, RZ ;  /* 0x0000000d23037824 */ /* 0x000fe200078e02ff */
[----:B------:R-:W-:Y:S01]  /*06f0*/  LEA.HI.X.SX32 R21, R21, R5, 0x1, P5 ;  /* 0x0000000515157211 */ /* 0x000fe200028f0eff */
[----:B------:R-:W5:Y:S01]  /*0700*/  LDG.E.U16 R16, desc[UR24][R16.64] ;  /* 0x0000001810107981 */ /* 0x000f62000c1e1500 */
[----:B------:R-:W-:-:S02]  /*0710*/  IADD3 R26, P3, PT, R31, R4, RZ ;  /* 0x000000041f1a7210 */ /* 0x000fc40007f7e0ff */
[-C--:B------:R-:W-:Y:S01]  /*0720*/  IADD3 R28, P4, PT, R39, R4.reuse, RZ ;  /* 0x00000004271c7210 */ /* 0x080fe20007f9e0ff */
[----:B------:R-:W5:Y:S01]  /*0730*/  LDG.E.U16 R18, desc[UR24][R18.64] ;  /* 0x0000001812127981 */ /* 0x000f62000c1e1500 */
[-C--:B------:R-:W-:Y:S01]  /*0740*/  IADD3 R30, P2, PT, R41, R4.reuse, RZ ;  /* 0x00000004291e7210 */ /* 0x080fe20007f5e0ff */
[----:B------:R-:W-:Y:S01]  /*0750*/  IMAD R45, R35, 0x1e, RZ ;  /* 0x0000001e232d7824 */ /* 0x000fe200078e02ff */
[----:B------:R-:W-:Y:S01]  /*0760*/  IADD3 R32, P5, PT, R43, R4, RZ ;  /* 0x000000042b207210 */ /* 0x000fe20007fbe0ff */
[----:B------:R-:W5:Y:S01]  /*0770*/  LDG.E.U16 R20, desc[UR24][R20.64] ;  /* 0x0000001814147981 */ /* 0x000f62000c1e1500 */
[-C--:B------:R-:W-:Y:S01]  /*0780*/  LEA.HI.X.SX32 R23, R23, R5.reuse, 0x1, P1 ;  /* 0x0000000517177211 */ /* 0x080fe200008f0eff */
[----:B------:R-:W3:Y:S01]  /*0790*/  LDC.64 R38, c[0x0][0x388] ;  /* 0x0000e200ff267b82 */ /* 0x000ee20000000a00 */
[-C--:B------:R-:W-:Y:S01]  /*07a0*/  LEA.HI.X.SX32 R25, R25, R5.reuse, 0x1, P0 ;  /* 0x0000000519197211 */ /* 0x080fe200000f0eff */
[----:B------:R4:W5:Y:S01]  /*07b0*/  LDG.E.U16 R34, desc[UR24][R4.64] ;  /* 0x0000001804227981 */ /* 0x000962000c1e1500 */
[-C--:B------:R-:W-:Y:S01]  /*07c0*/  LEA.HI.X.SX32 R27, R27, R5.reuse, 0x1, P3 ;  /* 0x000000051b1b7211 */ /* 0x080fe200018f0eff */
[----:B------:R-:W-:Y:S01]  /*07d0*/  IMAD R35, R35, 0xf, RZ ;  /* 0x0000000f23237824 */ /* 0x000fe200078e02ff */
[-C--:B------:R-:W-:Y:S01]  /*07e0*/  LEA.HI.X.SX32 R29, R29, R5.reuse, 0x1, P4 ;  /* 0x000000051d1d7211 */ /* 0x080fe200020f0eff */
[----:B------:R-:W5:Y:S01]  /*07f0*/  LDG.E.U16 R22, desc[UR24][R22.64] ;  /* 0x0000001816167981 */ /* 0x000f62000c1e1500 */
[----:B------:R-:W-:-:S02]  /*0800*/  LEA.HI.X.SX32 R31, R3, R5, 0x1, P2 ;  /* 0x00000005031f7211 */ /* 0x000fc400010f0eff */
[----:B------:R-:W-:Y:S01]  /*0810*/  LEA.HI.X.SX32 R33, R33, R5, 0x1, P5 ;  /* 0x0000000521217211 */ /* 0x000fe200028f0eff */
[----:B------:R-:W5:Y:S01]  /*0820*/  LDG.E.U16 R24, desc[UR24][R24.64] ;  /* 0x0000001818187981 */ /* 0x000f62000c1e1500 */
[----:B----4-:R-:W-:-:S03]  /*0830*/  IADD3 R4, P1, PT, R45, R4, RZ ;  /* 0x000000042d047210 */ /* 0x010fc60007f3e0ff */
[----:B------:R-:W5:Y:S04]  /*0840*/  LDG.E.U16 R26, desc[UR24][R26.64] ;  /* 0x000000181a1a7981 */ /* 0x000f68000c1e1500 */
[----:B------:R-:W5:Y:S01]  /*0850*/  LDG.E.U16 R28, desc[UR24][R28.64] ;  /* 0x000000181c1c7981 */ /* 0x000f62000c1e1500 */
[----:B------:R-:W-:-:S03]  /*0860*/  LEA.HI.X.SX32 R5, R35, R5, 0x1, P1 ;  /* 0x0000000523057211 */ /* 0x000fc600008f0eff */
[----:B------:R-:W5:Y:S04]  /*0870*/  LDG.E.U16 R30, desc[UR24][R30.64] ;  /* 0x000000181e1e7981 */ /* 0x000f68000c1e1500 */
[----:B------:R-:W5:Y:S01]  /*0880*/  LDG.E.U16 R32, desc[UR24][R32.64] ;  /* 0x0000001820207981 */ /* 0x000f62000c1e1500 */
[----:B------:R-:W-:-:S03]  /*0890*/  LOP3.LUT R3, R0, 0xf, RZ, 0xc0, !PT ;  /* 0x0000000f00037812 */ /* 0x000fc600078ec0ff */
[----:B------:R4:W5:Y:S04]  /*08a0*/  LDG.E.U16 R11, desc[UR24][R10.64] ;  /* 0x000000180a0b7981 */ /* 0x000968000c1e1500 */
[----:B------:R0:W5:Y:S04]  /*08b0*/  LDG.E.U16 R35, desc[UR24][R6.64] ;  /* 0x0000001806237981 */ /* 0x000168000c1e1500 */
[----:B------:R2:W5:Y:S01]  /*08c0*/  LDG.E.U16 R5, desc[UR24][R4.64] ;  /* 0x0000001804057981 */ /* 0x000562000c1e1500 */
[----:B----4-:R-:W-:-:S03]  /*08d0*/  SHF.R.U32.HI R10, RZ, 0x4, R0 ;  /* 0x00000004ff0a7819 */ /* 0x010fc60000011600 */
[----:B------:R4:W5:Y:S01]  /*08e0*/  LDG.E.U16 R9, desc[UR24][R8.64] ;  /* 0x0000001808097981 */ /* 0x000962000c1e1500 */
[----:B0-----:R-:W-:Y:S02]  /*08f0*/  IMAD R6, R3, UR4, RZ ;  /* 0x0000000403067c24 */ /* 0x001fe4000f8e02ff */
[----:B-1----:R-:W-:Y:S01]  /*0900*/  IMAD R3, R86, UR6, RZ ;  /* 0x0000000656037c24 */ /* 0x002fe2000f8e02ff */
[----:B------:R0:W5:Y:S01]  /*0910*/  LDG.E.U16 R13, desc[UR24][R12.64] ;  /* 0x000000180c0d7981 */ /* 0x000162000c1e1500 */
[----:B--2---:R-:W-:Y:S02]  /*0920*/  SGXT.U32 R4, R10, 0x4 ;  /* 0x000000040a04781a */ /* 0x004fe40000000000 */
[----:B------:R-:W-:Y:S01]  /*0930*/  IMAD.SHL.U32 R7, R3, 0x2, RZ ;  /* 0x0000000203077824 */ /* 0x000fe200078e00ff */
[----:B------:R-:W-:Y:S01]  /*0940*/  ISETP.GE.U32.AND P6, PT, R0, 0x20, PT ;  /* 0x000000200000780c */ /* 0x000fe20003fc6070 */
[----:B----4-:R-:W-:Y:S01]  /*0950*/  IMAD.SHL.U32 R8, R6, 0x2, RZ ;  /* 0x0000000206087824 */ /* 0x010fe200078e00ff */
[----:B------:R-:W-:Y:S01]  /*0960*/  LOP3.LUT R79, R0, 0x3f, RZ, 0xc0, !PT ;  /* 0x0000003f004f7812 */ /* 0x000fe200078ec0ff */
[----:B------:R-:W-:Y:S01]  /*0970*/  IMAD R10, R4, R87, RZ ;  /* 0x00000057040a7224 */ /* 0x000fe200078e02ff */
[----:B------:R1:W5:Y:S01]  /*0980*/  LDG.E.U16 R14, desc[UR24][R14.64] ;  /* 0x000000180e0e7981 */ /* 0x000362000c1e1500 */
[----:B0-----:R-:W-:-:S02]  /*0990*/  SHF.R.U32.HI R12, RZ, 0x5, R0 ;  /* 0x00000005ff0c7819 */ /* 0x001fc40000011600 */
[----:B---3--:R-:W-:Y:S02]  /*09a0*/  IADD3 R73, P0, P1, R8, R38, R7 ;  /* 0x0000002608497210 */ /* 0x008fe4000791e007 */
[----:B------:R-:W-:Y:S01]  /*09b0*/  R2UR UR21, R12 ;  /* 0x000000000c1572ca */ /* 0x000fe200000e0000 */
[----:B------:R-:W-:Y:S01]  /*09c0*/  IMAD R12, R87, 0x10, R10 ;  /* 0x00000010570c7824 */ /* 0x000fe200078e020a */
[C---:B------:R-:W-:Y:S02]  /*09d0*/  LOP3.LUT R86, R0.reuse, 0xc0, RZ, 0xc0, !PT ;  /* 0x000000c000567812 */ /* 0x040fe400078ec0ff */
[----:B------:R-:W-:Y:S01]  /*09e0*/  LEA.HI R8, R0, 0x30, RZ, 0x1c ;  /* 0x0000003000087811 */ /* 0x000fe200078fe0ff */
[----:B------:R-:W-:-:S04]  /*09f0*/  IMAD.HI R4, R3, 0x2, RZ ;  /* 0x0000000203047827 */ /* 0x000fc800078e02ff */
[----:B------:R-:W-:-:S04]  /*0a00*/  IMAD.HI R6, R6, 0x2, RZ ;  /* 0x0000000206067827 */ /* 0x000fc800078e02ff */
[----:B------:R-:W-:Y:S02]  /*0a10*/  IMAD R3, R87, 0x10, R12 ;  /* 0x0000001057037824 */ /* 0x000fe400078e020c */
[----:B------:R-:W-:Y:S02]  /*0a20*/  IMAD R7, R86, 0x10, R79 ;  /* 0x0000001056077824 */ /* 0x000fe400078e024f */
[----:B------:R-:W-:Y:S01]  /*0a30*/  IMAD R8, R8, R87, RZ ;  /* 0x0000005708087224 */ /* 0x000fe200078e02ff */
[----:B-1----:R-:W-:Y:S01]  /*0a40*/  IADD3.X R15, PT, PT, R6, R39, R4, P0, P1 ;  /* 0x00000027060f7210 */ /* 0x002fe200007e2404 */
[----:B------:R-:W-:Y:S01]  /*0a50*/  IMAD.SHL.U32 R7, R7, 0x2, RZ ;  /* 0x0000000207077824 */ /* 0x000fe200078e00ff */
[-C--:B------:R-:W-:Y:S02]  /*0a60*/  LEA R72, P2, R3, R73.reuse, 0x1 ;  /* 0x0000004903487211 */ /* 0x080fe400078408ff */
[-C--:B------:R-:W-:Y:S02]  /*0a70*/  LEA R76, P0, R10, R73.reuse, 0x1 ;  /* 0x000000490a4c7211 */ /* 0x080fe400078008ff */
[----:B------:R-:W-:-:S02]  /*0a80*/  LEA R74, P1, R12, R73, 0x1 ;  /* 0x000000490c4a7211 */ /* 0x000fc400078208ff */
[----:B------:R-:W-:Y:S02]  /*0a90*/  LEA R70, P3, R8, R73, 0x1 ;  /* 0x0000004908467211 */ /* 0x000fe400078608ff */
[----:B------:R-:W-:Y:S02]  /*0aa0*/  R2UR UR8, R36 ;  /* 0x00000000240872ca */ /* 0x000fe400000e0000 */
[-C--:B------:R-:W-:Y:S02]  /*0ab0*/  LEA.HI.X.SX32 R73, R3, R15.reuse, 0x1, P2 ;  /* 0x0000000f03497211 */ /* 0x080fe400010f0eff */
[-C--:B------:R-:W-:Y:S02]  /*0ac0*/  LEA.HI.X.SX32 R77, R10, R15.reuse, 0x1, P0 ;  /* 0x0000000f0a4d7211 */ /* 0x080fe400000f0eff */
[-C--:B------:R-:W-:Y:S02]  /*0ad0*/  LEA.HI.X.SX32 R75, R12, R15.reuse, 0x1, P1 ;  /* 0x0000000f0c4b7211 */ /* 0x080fe400008f0eff */
[----:B------:R-:W-:-:S02]  /*0ae0*/  LEA.HI.X.SX32 R71, R8, R15, 0x1, P3 ;  /* 0x0000000f08477211 */ /* 0x000fc400018f0eff */
[----:B------:R-:W-:Y:S01]  /*0af0*/  LOP3.LUT R3, R7, 0x10, RZ, 0x3c, !PT ;  /* 0x0000001007037812 */ /* 0x000fe200078e3cff */
[----:B------:R-:W-:Y:S06]  /*0b00*/  @P6 BRA `(.L_x_5) ;  /* 0x0000000000186947 */ /* 0x000fec0003800000 */
[----:B------:R-:W-:Y:S01]  /*0b10*/  ELECT P0, URZ, PT ;  /* 0x0000000000ff782f */ /* 0x000fe20003800000 */
[----:B------:R-:W-:Y:S01]  /*0b20*/  IMAD.MOV.U32 R4, RZ, RZ, 0x1 ;  /* 0x00000001ff047424 */ /* 0x000fe200078e00ff */
[----:B------:R-:W-:Y:S01]  /*0b30*/  UMOV UR4, 0x40 ;  /* 0x0000004000047882 */ /* 0x000fe20000000000 */
[----:B------:R-:W-:Y:S01]  /*0b40*/  UVIRTCOUNT.DEALLOC.SMPOOL 0x80 ;  /* 0x000000800000784c */ /* 0x000fe20000000000 */
[----:B------:R-:W-:-:S09]  /*0b50*/  ULEA UR4, UR9, UR4, 0x18 ;  /* 0x0000000409047291 */ /* 0x000fd2000f8ec0ff */
[----:B------:R0:W-:Y:S03]  /*0b60*/  @P0 STS.U8 [UR4], R4 ;  /* 0x00000004ff000988 */ /* 0x0001e60008000004 */
.L_x_5:
[----:B------:R-:W-:Y:S01]  /*0b70*/  USHF.L.U32 UR4, UR21, 0x15, URZ ;  /* 0x0000001515047899 */ /* 0x000fe200080006ff */
[C---:B0-----:R-:W-:Y:S01]  /*0b80*/  LOP3.LUT R4, R7.reuse, 0x20, RZ, 0x3c, !PT ;  /* 0x0000002007047812 */ /* 0x041fe200078e3cff */
[----:B------:R-:W-:Y:S01]  /*0b90*/  ULOP3.LUT UR20, UR21, 0x4, URZ, 0xc0, !UPT ;  /* 0x0000000415147892 */ /* 0x000fe2000f8ec0ff */
[C---:B------:R-:W-:Y:S01]  /*0ba0*/  LOP3.LUT R6, R7.reuse, 0x30, RZ, 0x3c, !PT ;  /* 0x0000003007067812 */ /* 0x040fe200078e3cff */
[----:B------:R-:W-:Y:S01]  /*0bb0*/  ULOP3.LUT UR17, UR4, 0x600000, URZ, 0xc0, !UPT ;  /* 0x0060000004117892 */ /* 0x000fe2000f8ec0ff */
[C---:B------:R-:W-:Y:S01]  /*0bc0*/  LOP3.LUT R8, R7.reuse, 0x40, RZ, 0x3c, !PT ;  /* 0x0000004007087812 */ /* 0x040fe200078e3cff */
[----:B-----5:R-:W-:Y:S01]  /*0bd0*/  STS.U16 [R7+UR7+0x400], R20 ;  /* 0x0004001407007988 */ /* 0x020fe20008000407 */
[C---:B------:R-:W-:Y:S01]  /*0be0*/  LOP3.LUT R15, R7.reuse, 0x50, RZ, 0x3c, !PT ;  /* 0x00000050070f7812 */ /* 0x040fe200078e3cff */
[----:B------:R-:W-:Y:S01]  /*0bf0*/  UIADD3 UR9, UPT, UPT, UR8, UR17, URZ ;  /* 0x0000001108097290 */ /* 0x000fe2000fffe0ff */
[----:B------:R-:W-:Y:S01]  /*0c00*/  LOP3.LUT R17, R7, 0x60, RZ, 0x3c, !PT ;  /* 0x0000006007117812 */ /* 0x000fe200078e3cff */
[----:B------:R0:W-:Y:S01]  /*0c10*/  STS.U16 [R7+UR7], R34 ;  /* 0x0000002207007988 */ /* 0x0001e20008000407 */
[----:B------:R-:W-:Y:S01]  /*0c20*/  LOP3.LUT P2, RZ, R0, 0xff, RZ, 0xc0, !PT ;  /* 0x000000ff00ff7812 */ /* 0x000fe2000784c0ff */
[----:B------:R-:W-:Y:S01]  /*0c30*/  ULEA UR9, UR20, UR9, 0x2 ;  /* 0x0000000914097291 */ /* 0x000fe2000f8e10ff */
[----:B------:R-:W-:Y:S01]  /*0c40*/  IMAD.SHL.U32 R90, R37, 0x100, RZ ;  /* 0x00000100255a7824 */ /* 0x000fe200078e00ff */
[----:B------:R-:W-:Y:S01]  /*0c50*/  STS.U16 [R3+UR7+0x80], R35 ;  /* 0x0000802303007988 */ /* 0x000fe20008000407 */
[----:B------:R-:W-:Y:S01]  /*0c60*/  UMOV UR4, 0x1 ;  /* 0x0000000100047882 */ /* 0x000fe20000000000 */
[----:B------:R-:W-:Y:S01]  /*0c70*/  PRMT R10, RZ, 0x7610, R10 ;  /* 0x00007610ff0a7816 */ /* 0x000fe2000000000a */
[----:B------:R-:W-:Y:S01]  /*0c80*/  VIADD R68, R90, 0x100 ;  /* 0x000001005a447836 */ /* 0x000fe20000000000 */
[----:B------:R1:W-:Y:S01]  /*0c90*/  STS.U16 [R3+UR7+0x480], R22 ;  /* 0x0004801603007988 */ /* 0x0003e20008000407 */
[----:B------:R-:W-:-:S02]  /*0ca0*/  LOP3.LUT R69, R69, 0xfdffffff, RZ, 0xc0, !PT ;  /* 0xfdffffff45457812 */ /* 0x000fc400078ec0ff */
[----:B0-----:R-:W-:Y:S01]  /*0cb0*/  LOP3.LUT R7, R7, 0x70, RZ, 0x3c, !PT ;  /* 0x0000007007077812 */ /* 0x001fe200078e3cff */
[----:B------:R-:W-:Y:S01]  /*0cc0*/  STS.U16 [R4+UR7+0x100], R9 ;  /* 0x0001000904007988 */ /* 0x000fe20008000407 */
[----:B------:R-:W-:Y:S01]  /*0cd0*/  ISETP.GT.AND P0, PT, R68, RZ, PT ;  /* 0x000000ff4400720c */ /* 0x000fe20003f04270 */
[----:B------:R-:W-:Y:S01]  /*0ce0*/  VOTEU.ALL UP0, P2 ;  /* 0x0000000000ff7886 */ /* 0x000fe20001000000 */
[----:B------:R-:W-:Y:S01]  /*0cf0*/  VOTEU.ALL UP1, P2 ;  /* 0x0000000000ff7886 */ /* 0x000fe20001020000 */
[----:B------:R0:W-:Y:S01]  /*0d00*/  STS.U16 [R4+UR7+0x500], R24 ;  /* 0x0005001804007988 */ /* 0x0001e20008000407 */
[----:B------:R-:W-:Y:S01]  /*0d10*/  UIADD3 UR16, UPT, UPT, UR7, 0x2800, URZ ;  /* 0x0000280007107890 */ /* 0x000fe2000fffe0ff */
[----:B------:R-:W-:Y:S02]  /*0d20*/  STTM.x16 tmem[UR9], RZ ;  /* 0x000000ff000079ed */ /* 0x000fe40008240009 */
[----:B------:R-:W-:Y:S01]  /*0d30*/  STS.U16 [R6+UR7+0x180], R11 ;  /* 0x0001800b06007988 */ /* 0x000fe20008000407 */
[----:B------:R-:W-:-:S04]  /*0d40*/  @!UP0 UIADD3 UR10, UPT, UPT, -UR4, 0x100000, URZ ;  /* 0x00100000040a8890 */ /* 0x000fc8000fffe1ff */
[----:B------:R-:W-:Y:S02]  /*0d50*/  @!UP0 USHF.L.U32 UR11, UR10, 0xb, URZ ;  /* 0x0000000b0a0b8899 */ /* 0x000fe400080006ff */
[----:B------:R-:W-:Y:S01]  /*0d60*/  @!UP0 USHF.L.U32 UR10, UR10, 0x1, URZ ;  /* 0x000000010a0a8899 */ /* 0x000fe200080006ff */
[----:B-1----:R-:W-:Y:S01]  /*0d70*/  IMAD.SHL.U32 R3, R0, 0x2, RZ ;  /* 0x0000000200037824 */ /* 0x002fe200078e00ff */
[----:B------:R-:W-:Y:S01]  /*0d80*/  @P2 LOP3.LUT R69, R69, 0x2000000, RZ, 0xfc, !PT ;  /* 0x0200000045452812 */ /* 0x000fe200078efcff */
[----:B------:R1:W-:Y:S01]  /*0d90*/  STS.U16 [R6+UR7+0x580], R26 ;  /* 0x0005801a06007988 */ /* 0x0003e20008000407 */
[----:B0-----:R-:W-:-:S03]  /*0da0*/  PRMT R4, RZ, 0x7610, R4 ;  /* 0x00007610ff047816 */ /* 0x001fc60000000004 */
[----:B------:R-:W-:Y:S04]  /*0db0*/  STS.U16 [R8+UR7+0x200], R13 ;  /* 0x0002000d08007988 */ /* 0x000fe80008000407 */
[----:B------:R0:W-:Y:S01]  /*0dc0*/  STS.U16 [R8+UR7+0x600], R28 ;  /* 0x0006001c08007988 */ /* 0x0001e20008000407 */
[----:B-1----:R-:W-:-:S03]  /*0dd0*/  PRMT R6, RZ, 0x7610, R6 ;  /* 0x00007610ff067816 */ /* 0x002fc60000000006 */
[----:B------:R-:W-:Y:S04]  /*0de0*/  STS.U16 [R15+UR7+0x280], R14 ;  /* 0x0002800e0f007988 */ /* 0x000fe80008000407 */
[----:B------:R-:W-:Y:S01]  /*0df0*/  STS.U16 [R15+UR7+0x680], R30 ;  /* 0x0006801e0f007988 */ /* 0x000fe20008000407 */
[----:B0-----:R-:W-:-:S03]  /*0e00*/  PRMT R8, RZ, 0x7610, R8 ;  /* 0x00007610ff087816 */ /* 0x001fc60000000008 */
[----:B------:R-:W-:Y:S04]  /*0e10*/  STS.U16 [R17+UR7+0x300], R16 ;  /* 0x0003001011007988 */ /* 0x000fe80008000407 */
[----:B------:R-:W-:Y:S04]  /*0e20*/  STS.U16 [R17+UR7+0x700], R32 ;  /* 0x0007002011007988 */ /* 0x000fe80008000407 */
[----:B------:R-:W-:Y:S04]  /*0e30*/  STS.U16 [R7+UR7+0x380], R18 ;  /* 0x0003801207007988 */ /* 0x000fe80008000407 */
[----:B------:R0:W-:Y:S01]  /*0e40*/  STS.U16 [R7+UR7+0x780], R5 ;  /* 0x0007800507007988 */ /* 0x0001e20008000407 */
[----:B------:R-:W1:Y:S02]  /*0e50*/  FENCE.VIEW.ASYNC.T ;  /* 0x00000000000073c6 */ /* 0x000e640000000200 */
[----:B-1----:R-:W-:Y:S06]  /*0e60*/  BAR.SYNC.DEFER_BLOCKING 0x0 ;  /* 0x0000000000007b1d */ /* 0x002fec0000010000 */
[----:B------:R-:W1:Y:S02]  /*0e70*/  FENCE.VIEW.ASYNC.S ;  /* 0x00000000000073c6 */ /* 0x000e640000000000 */
[----:B-1----:R1:W2:Y:S02]  /*0e80*/  @!UP1 SYNCS.EXCH.64 URZ, [UR7+0x3800], UR10 ;  /* 0x0038000a07ff95b2 */ /* 0x0022a40008000100 */
[----:B--2---:R-:W-:Y:S06]  /*0e90*/  BAR.SYNC.DEFER_BLOCKING 0x0 ;  /* 0x0000000000007b1d */ /* 0x004fec0000010000 */
[----:B------:R-:W2:Y:S04]  /*0ea0*/  @P0 LDG.E.U16 R4, desc[UR24][R76.64] ;  /* 0x000000184c040981 */ /* 0x000ea8000c1e1500 */
[----:B------:R-:W3:Y:S04]  /*0eb0*/  @P0 LDG.E.U16 R6, desc[UR24][R74.64] ;  /* 0x000000184a060981 */ /* 0x000ee8000c1e1500 */
[----:B------:R-:W4:Y:S04]  /*0ec0*/  @P0 LDG.E.U16 R8, desc[UR24][R72.64] ;  /* 0x0000001848080981 */ /* 0x000f28000c1e1500 */
[----:B------:R-:W4:Y:S01]  /*0ed0*/  @P0 LDG.E.U16 R10, desc[UR24][R70.64] ;  /* 0x00000018460a0981 */ /* 0x000f22000c1e1500 */
[----:B0-----:R-:W-:Y:S01]  /*0ee0*/  SHF.R.S32.HI R5, RZ, 0x6, R0 ;  /* 0x00000006ff057819 */ /* 0x001fe20000011400 */
[----:B------:R-:W-:Y:S01]  /*0ef0*/  VOTEU.ALL UP1, P2 ;  /* 0x0000000000ff7886 */ /* 0x000fe20001020000 */
[----:B------:R-:W-:-:S04]  /*0f00*/  @!UP0 UIADD3 UR12, UPT, UPT, -UR4, 0x100000, URZ ;  /* 0x00100000040c8890 */ /* 0x000fc8000fffe1ff */
[----:B------:R-:W-:Y:S02]  /*0f10*/  @!UP0 USHF.L.U32 UR13, UR12, 0xb, URZ ;  /* 0x0000000b0c0d8899 */ /* 0x000fe400080006ff */
[----:B------:R-:W-:Y:S02]  /*0f20*/  @!UP0 USHF.L.U32 UR12, UR12, 0x1, URZ ;  /* 0x000000010c0c8899 */ /* 0x000fe400080006ff */
[----:B-1----:R-:W-:Y:S01]  /*0f30*/  UIADD3 UR10, UPT, UPT, UR8, 0x20, URZ ;  /* 0x00000020080a7890 */ /* 0x002fe2000fffe0ff */
[----:B------:R-:W-:Y:S01]  /*0f40*/  SGXT R5, R5, 0x1 ;  /* 0x000000010505781a */ /* 0x000fe20000000200 */
[----:B------:R-:W-:-:S04]  /*0f50*/  @!UP0 UIADD3 UR4, UPT, UPT, -UR4, 0x100000, URZ ;  /* 0x0010000004048890 */ /* 0x000fc8000fffe1ff */
[----:B------:R-:W-:Y:S02]  /*0f60*/  @!UP0 USHF.L.U32 UR5, UR4, 0xb, URZ ;  /* 0x0000000b04058899 */ /* 0x000fe400080006ff */
[----:B------:R-:W-:Y:S02]  /*0f70*/  @!UP0 USHF.L.U32 UR4, UR4, 0x1, URZ ;  /* 0x0000000104048899 */ /* 0x000fe400080006ff */
[----:B------:R-:W-:Y:S01]  /*0f80*/  UIADD3 UR11, UPT, UPT, UR17, UR10, URZ ;  /* 0x0000000a110b7290 */ /* 0x000fe2000fffe0ff */
[----:B------:R-:W-:Y:S02]  /*0f90*/  LOP3.LUT R12, R5, 0x90, RZ, 0xc0, !PT ;  /* 0x00000090050c7812 */ /* 0x000fe400078ec0ff */
[----:B------:R-:W-:Y:S01]  /*0fa0*/  ISETP.EQ.U32.AND P1, PT, RZ, UR21, P0 ;  /* 0x00000015ff007c0c */ /* 0x000fe20008722070 */
[----:B------:R-:W-:Y:S01]  /*0fb0*/  ULEA UR11, UR20, UR11, 0x4 ;  /* 0x0000000b140b7291 */ /* 0x000fe2000f8e20ff */
[----:B------:R-:W-:Y:S01]  /*0fc0*/  LOP3.LUT R3, R12, 0x17e, R3, 0x78, !PT ;  /* 0x0000017e0c037812 */ /* 0x000fe200078e7803 */
[----:B------:R0:W1:Y:S01]  /*0fd0*/  @!UP1 SYNCS.EXCH.64 URZ, [UR7+0x3808], UR12 ;  /* 0x0038080c07ff95b2 */ /* 0x0000620008000100 */
[----:B------:R-:W-:-:S03]  /*0fe0*/  VOTEU.ALL UP1, P2 ;  /* 0x0000000000ff7886 */ /* 0x000fc60001020000 */
[----:B--2---:R0:W-:Y:S04]  /*0ff0*/  STS.U16 [R3+UR7+0x2000], R4 ;  /* 0x0020000403007988 */ /* 0x0041e80008000407 */
[----:B---3--:R0:W-:Y:S04]  /*1000*/  STS.U16 [R3+UR7+0x2200], R6 ;  /* 0x0022000603007988 */ /* 0x0081e80008000407 */
[----:B----4-:R0:W-:Y:S04]  /*1010*/  STS.U16 [R3+UR7+0x2400], R8 ;  /* 0x0024000803007988 */ /* 0x0101e80008000407 */
[----:B------:R0:W-:Y:S01]  /*1020*/  STS.U16 [R3+UR7+0x2600], R10 ;  /* 0x0026000a03007988 */ /* 0x0001e20008000407 */
[----:B-1----:R1:W-:Y:S06]  /*1030*/  MEMBAR.ALL.CTA ;  /* 0x0000000000007992 */ /* 0x0023ec0000008000 */
[----:B-1----:R-:W-:Y:S04]  /*1040*/  FENCE.VIEW.ASYNC.S ;  /* 0x00000000000073c6 */ /* 0x002fe80000000000 */
[----:B------:R-:W1:Y:S02]  /*1050*/  FENCE.VIEW.ASYNC.S ;  /* 0x00000000000073c6 */ /* 0x000e640000000000 */
[----:B-1----:R0:W1:Y:S02]  /*1060*/  @!UP1 SYNCS.EXCH.64 URZ, [UR7+0x2800], UR4 ;  /* 0x0028000407ff95b2 */ /* 0x0020640008000100 */
[----:B-1----:R-:W-:Y:S06]  /*1070*/  BAR.SYNC.DEFER_BLOCKING 0x0 ;  /* 0x0000000000007b1d */ /* 0x002fec0000010000 */
[----:B0-----:R-:W-:Y:S05]  /*1080*/  @!P1 BRA `(.L_x_6) ;  /* 0x00000000005c9947 */ /* 0x001fea0003800000 */
[----:B------:R-:W-:Y:S02]  /*1090*/  UIADD3 UR5, UPT, UPT, UR7, 0x2000, URZ ;  /* 0x0000200007057890 */ /* 0x000fe4000fffe0ff */
[----:B------:R-:W-:Y:S02]  /*10a0*/  USHF.R.U32.HI UR4, URZ, 0x4, UR7 ;  /* 0x00000004ff047899 */ /* 0x000fe40008011607 */
[----:B------:R-:W-:Y:S02]  /*10b0*/  USHF.R.U32.HI UR5, URZ, 0x4, UR5 ;  /* 0x00000004ff057899 */ /* 0x000fe40008011605 */
[----:B------:R-:W-:Y:S02]  /*10c0*/  USGXT.U32 UR4, UR4, 0xe ;  /* 0x0000000e0404789a */ /* 0x000fe40008000000 */
[----:B------:R-:W-:Y:S01]  /*10d0*/  USGXT.U32 UR12, UR5, 0xe ;  /* 0x0000000e050c789a */ /* 0x000fe20008000000 */
[----:B------:R-:W-:Y:S01]  /*10e0*/  UMOV UR14, 0x800100 ;  /* 0x00800100000e7882 */ /* 0x000fe20000000000 */
[----:B------:R-:W-:Y:S01]  /*10f0*/  UMOV UR15, 0x40004040 ;  /* 0x40004040000f7882 */ /* 0x000fe20000000000 */
[----:B------:R-:W-:Y:S01]  /*1100*/  UMOV UR5, URZ ;  /* 0x000000ff00057c82 */ /* 0x000fe20008000000 */
[----:B------:R-:W-:-:S02]  /*1110*/  ULOP3.LUT UR18, UR4, 0x800000, URZ, 0xfc, !UPT ;  /* 0x0080000004127892 */ /* 0x000fc4000f8efcff */
[----:B------:R-:W-:Y:S02]  /*1120*/  UIADD3 UR22, UPT, UPT, UR8, 0x60, URZ ;  /* 0x0000006008167890 */ /* 0x000fe4000fffe0ff */
[----:B------:R-:W-:Y:S01]  /*1130*/  UIADD3.64 UR14, UPT, UPT, UR4, UR14, URZ ;  /* 0x0000000e040e7297 */ /* 0x000fe2000fffe0ff */
[----:B------:R-:W-:Y:S01]  /*1140*/  UMOV UR26, 0x0 ;  /* 0x00000000001a7882 */ /* 0x000fe20000000000 */
[----:B------:R-:W-:Y:S01]  /*1150*/  UMOV UR27, 0x8108490 ;  /* 0x08108490001b7882 */ /* 0x000fe20000000000 */
[----:B------:R-:W-:Y:S01]  /*1160*/  UMOV UR4, UR16 ;  /* 0x0000001000047c82 */ /* 0x000fe20008000000 */
[----:B------:R-:W-:Y:S01]  /*1170*/  UMOV UR13, 0xc0004010 ;  /* 0xc0004010000d7882 */ /* 0x000fe20000000000 */
[----:B------:R-:W-:Y:S01]  /*1180*/  UMOV UR19, 0x40004040 ;  /* 0x4000404000137882 */ /* 0x000fe20000000000 */
[----:B------:R-:W-:Y:S01]  /*1190*/  UMOV UR28, 0x0 ;  /* 0x00000000001c7882 */ /* 0x000fe20000000000 */
[----:B------:R-:W-:Y:S01]  /*11a0*/  UMOV UR29, 0x8108490 ;  /* 0x08108490001d7882 */ /* 0x000fe20000000000 */
[----:B------:R-:W-:Y:S01]  /*11b0*/  UMOV UR4, UR4 ;  /* 0x0000000400047c82 */ /* 0x000fe20008000000 */
[----:B------:R0:W-:Y:S01]  /*11c0*/  UTCHMMA gdesc[UR18], gdesc[UR12], tmem[UR10], tmem[UR26], idesc[UR27], !UPT ;  /* 0x00ff1a0c120075ea */ /* 0x0001e2000f80000a */
[----:B------:R0:W-:Y:S01]  /*11d0*/  UTCHMMA gdesc[UR14], gdesc[UR12], tmem[UR22], tmem[UR28], idesc[UR29], !UPT ;  /* 0x00ff1c0c0e0075ea */ /* 0x0001e2000f800016 */
[----:B------:R0:W-:Y:S01]  /*11e0*/  UTCBAR [UR4], URZ ;  /* 0x000000ff040073e9 */ /* 0x0001e200080000ff */
[----:B------:R-:W-:Y:S01]  /*11f0*/  NOP ;  /* 0x0000000000007918 */ /* 0x000fe20000000000 */
.L_x_6:
[----:B------:R-:W-:Y:S05]  /*1200*/  @!P0 BRA `(.L_x_7) ;  /* 0x0000000000088947 */ /* 0x000fea0003800000 */
[----:B------:R-:W1:Y:S02]  /*1210*/  SYNCS.PHASECHK.TRANS64.TRYWAIT P2, [UR7+0x2800], RZ ;  /* 0x002800ffff0075a7 */ /* 0x000e640008041107 */
[----:B-1----:R-:W-:Y:S05]  /*1220*/  @!P2 BRA `(.L_x_8) ;  /* 0x0000008000cca947 */ /* 0x002fea0003800000 */
.L_x_7:
[----:B------:R-:W-:Y:S01]  /*1230*/  BAR.SYNC.DEFER_BLOCKING 0x0 ;  /* 0x0000000000007b1d */ /* 0x000fe20000010000 */
[----:B------:R-:W-:Y:S02]  /*1240*/  ISETP.GT.AND P4, PT, R90, -0x1, PT ;  /* 0xffffffff5a00780c */ /* 0x000fe40003f84270 */
[C---:B------:R-:W-:Y:S02]  /*1250*/  ISETP.GT.AND P3, PT, R2.reuse, RZ, PT ;  /* 0x000000ff0200720c */ /* 0x040fe40003f64270 */
[----:B------:R-:W-:Y:S01]  /*1260*/  ISETP.GT.AND P2, PT, R2, 0x1, PT ;  /* 0x000000010200780c */ /* 0x000fe20003f44270 */
[----:B0-----:R-:W0:Y:S01]  /*1270*/  LDCU UR4, c[0x0][0x3a8] ;  /* 0x00007500ff0477ac */ /* 0x001e220008000800 */
[----:B------:R-:W-:Y:S01]  /*1280*/  LOP3.LUT P5, RZ, R0, 0xff, RZ, 0xc0, !PT ;  /* 0x000000ff00ff7812 */ /* 0x000fe200078ac0ff */
[----:B------:R-:W0:Y:S01]  /*1290*/  LDTM.x64 R4, tmem[UR11] ;  /* 0x0000000b000479ee */ /* 0x000e220008340000 */
[----:B------:R-:W1:Y:S11]  /*12a0*/  LDCU.64 UR12, c[0x0][0x3d0] ;  /* 0x00007a00ff0c77ac */ /* 0x000e760008000a00 */
[----:B------:R-:W2:Y:S01]  /*12b0*/  @!P5 SYNCS.CCTL.IV [UR7+0x2800] ;  /* 0x00280000ff00d9b1 */ /* 0x000ea20008000007 */
[----:B------:R-:W-:Y:S01]  /*12c0*/  NOP ;  /* 0x0000000000007918 */ /* 0x000fe20000000000 */
[----:B-1----:R-:W-:Y:S01]  /*12d0*/  UIMAD UR12, UR6, UR12, URZ ;  /* 0x0000000c060c72a4 */ /* 0x002fe2000f8e02ff */
[----:B------:R-:W-:-:S02]  /*12e0*/  IMAD R79, R79, UR13, RZ ;  /* 0x0000000d4f4f7c24 */ /* 0x000fc4000f8e02ff */
[----:B0-----:R-:W-:Y:S01]  /*12f0*/  FMUL R4, R4, UR4 ;  /* 0x0000000404047c20 */ /* 0x001fe20008400000 */
[----:B------:R-:W-:Y:S01]  /*1300*/  FMUL R5, R5, UR4 ;  /* 0x0000000405057c20 */ /* 0x000fe20008400000 */
[----:B------:R-:W-:Y:S01]  /*1310*/  FMUL R6, R6, UR4 ;  /* 0x0000000406067c20 */ /* 0x000fe20008400000 */
[----:B------:R-:W-:Y:S01]  /*1320*/  FMUL R7, R7, UR4 ;  /* 0x0000000407077c20 */ /* 0x000fe20008400000 */
[----:B------:R-:W-:Y:S01]  /*1330*/  FMUL R8, R8, UR4 ;  /* 0x0000000408087c20 */ /* 0x000fe20008400000 */
[----:B------:R-:W-:Y:S01]  /*1340*/  FSEL R81, R4, -INF , P4 ;  /* 0xff80000004517808 */ /* 0x000fe20002000000 */
[----:B------:R-:W-:Y:S01]  /*1350*/  FMUL R9, R9, UR4 ;  /* 0x0000000409097c20 */ /* 0x000fe20008400000 */
[----:B------:R-:W-:Y:S01]  /*1360*/  ISETP.GT.AND P4, PT, R2, 0x2, PT ;  /* 0x000000020200780c */ /* 0x000fe20003f84270 */
        /* <DEDUP_REMOVED lines=15> */
[----:B------:R-:W-:Y:S01]  /*1460*/  FMNMX3 R4, R81, R82, R83, !PT ;  /* 0x0000005251047276 */ /* 0x000fe20007800053 */
        /* <DEDUP_REMOVED lines=100> */
[----:B------:R-:W-:Y:S01]  /*1ab0*/  USHF.L.U32 UR4, UR12, 0x1, URZ ;  /* 0x000000010c047899 */ /* 0x000fe200080006ff */
[----:B------:R-:W-:-:S02]  /*1ac0*/  ISETP.GT.AND P4, PT, R2, 0x1a, PT ;  /* 0x0000001a0200780c */ /* 0x000fc40003f84270 */
[----:B------:R-:W-:Y:S02]  /*1ad0*/  FSEL R113, R29, -INF , P3 ;  /* 0xff8000001d717808 */ /* 0x000fe40001800000 */
[----:B------:R-:W-:Y:S02]  /*1ae0*/  ISETP.GT.AND P3, PT, R2, 0x1b, PT ;  /* 0x0000001b0200780c */ /* 0x000fe40003f64270 */
[----:B------:R-:W-:Y:S02]  /*1af0*/  FSEL R112, R30, -INF , P2 ;  /* 0xff8000001e707808 */ /* 0x000fe40001000000 */
[----:B------:R-:W-:Y:S02]  /*1b00*/  FMNMX3 R4, R4, R111, R110, !PT ;  /* 0x0000006f04047276 */ /* 0x000fe4000780006e */
[----:B------:R-:W-:Y:S02]  /*1b10*/  ISETP.GT.AND P2, PT, R2, 0x1c, PT ;  /* 0x0000001c0200780c */ /* 0x000fe40003f44270 */
[----:B------:R-:W-:-:S02]  /*1b20*/  FSEL R115, R31, -INF , P4 ;  /* 0xff8000001f737808 */ /* 0x000fc40002000000 */
[----:B------:R-:W-:Y:S02]  /*1b30*/  ISETP.GT.AND P4, PT, R2, 0x1d, PT ;  /* 0x0000001d0200780c */ /* 0x000fe40003f84270 */
[----:B------:R-:W-:Y:S02]  /*1b40*/  FSEL R114, R32, -INF , P3 ;  /* 0xff80000020727808 */ /* 0x000fe40001800000 */
[----:B------:R-:W-:Y:S02]  /*1b50*/  FMNMX3 R4, R4, R113, R112, !PT ;  /* 0x0000007104047276 */ /* 0x000fe40007800070 */
[C---:B------:R-:W-:Y:S02]  /*1b60*/  ISETP.GT.AND P3, PT, R2.reuse, 0x1e, PT ;  /* 0x0000001e0200780c */ /* 0x040fe40003f64270 */
[----:B------:R-:W-:Y:S02]  /*1b70*/  FSEL R116, R33, -INF , P2 ;  /* 0xff80000021747808 */ /* 0x000fe40001000000 */
[----:B------:R-:W-:-:S02]  /*1b80*/  ISETP.GT.AND P2, PT, R2, 0x1f, PT ;  /* 0x0000001f0200780c */ /* 0x000fc40003f44270 */
[----:B------:R-:W-:Y:S02]  /*1b90*/  FSEL R95, R34, -INF , P4 ;  /* 0xff800000225f7808 */ /* 0x000fe40002000000 */
[----:B------:R-:W-:Y:S02]  /*1ba0*/  FMNMX3 R4, R4, R115, R114, !PT ;  /* 0x0000007304047276 */ /* 0x000fe40007800072 */
[C---:B------:R-:W-:Y:S02]  /*1bb0*/  ISETP.GT.AND P4, PT, R2.reuse, 0x20, PT ;  /* 0x000000200200780c */ /* 0x040fe40003f84270 */
[----:B------:R-:W-:Y:S02]  /*1bc0*/  FSEL R60, R35, -INF , P3 ;  /* 0xff800000233c7808 */ /* 0x000fe40001800000 */
[----:B------:R-:W-:Y:S02]  /*1bd0*/  ISETP.GT.AND P3, PT, R2, 0x21, PT ;  /* 0x000000210200780c */ /* 0x000fe40003f64270 */
[----:B------:R-:W-:-:S02]  /*1be0*/  FSEL R97, R36, -INF , P2 ;  /* 0xff80000024617808 */ /* 0x000fc40001000000 */
[----:B------:R-:W-:Y:S02]  /*1bf0*/  FMNMX3 R6, R4, R116, R95, !PT ;  /* 0x0000007404067276 */ /* 0x000fe4000780005f */
[C---:B------:R-:W-:Y:S02]  /*1c00*/  ISETP.GT.AND P2, PT, R2.reuse, 0x22, PT ;  /* 0x000000220200780c */ /* 0x040fe40003f44270 */
[----:B------:R-:W-:Y:S02]  /*1c10*/  FSEL R62, R37, -INF , P4 ;  /* 0xff800000253e7808 */ /* 0x000fe40002000000 */
[----:B------:R-:W-:Y:S02]  /*1c20*/  ISETP.GT.AND P4, PT, R2, 0x23, PT ;  /* 0x000000230200780c */ /* 0x000fe40003f84270 */
[----:B------:R-:W-:Y:S02]  /*1c30*/  FSEL R37, R38, -INF , P3 ;  /* 0xff80000026257808 */ /* 0x000fe40001800000 */
[----:B------:R-:W-:-:S02]  /*1c40*/  FMNMX3 R8, R6, R60, R97, !PT ;  /* 0x0000003c06087276 */ /* 0x000fc40007800061 */
[C---:B------:R-:W-:Y:S02]  /*1c50*/  ISETP.GT.AND P3, PT, R2.reuse, 0x24, PT ;  /* 0x000000240200780c */ /* 0x040fe40003f64270 */
[----:B------:R-:W-:Y:S02]  /*1c60*/  FSEL R28, R39, -INF , P2 ;  /* 0xff800000271c7808 */ /* 0x000fe40001000000 */
[----:B------:R-:W-:Y:S02]  /*1c70*/  ISETP.GT.AND P2, PT, R2, 0x25, PT ;  /* 0x000000250200780c */ /* 0x000fe40003f44270 */
[----:B------:R-:W-:Y:S02]  /*1c80*/  FSEL R35, R40, -INF , P4 ;  /* 0xff80000028237808 */ /* 0x000fe40002000000 */
[----:B------:R-:W-:Y:S02]  /*1c90*/  FMNMX3 R8, R8, R62, R37, !PT ;  /* 0x0000003e08087276 */ /* 0x000fe40007800025 */
        /* <DEDUP_REMOVED lines=21> */
[----:B------:R-:W-:Y:S01]  /*1df0*/  FSEL R11, R49, -INF , P4 ;  /* 0xff800000310b7808 */ /* 0x000fe20002000000 */
[----:B------:R-:W-:Y:S01]  /*1e00*/  IMAD.SHL.U32 R49, R79, 0x2, RZ ;  /* 0x000000024f317824 */ /* 0x000fe200078e00ff */
[----:B------:R-:W-:Y:S02]  /*1e10*/  ISETP.GT.AND P4, PT, R2, 0x2f, PT ;  /* 0x0000002f0200780c */ /* 0x000fe40003f84270 */
[----:B------:R-:W-:Y:S02]  /*1e20*/  FSEL R10, R50, -INF , P3 ;  /* 0xff800000320a7808 */ /* 0x000fe40001800000 */
[----:B------:R-:W-:-:S02]  /*1e30*/  FMNMX3 R13, R13, R9, R8, !PT ;  /* 0x000000090d0d7276 */ /* 0x000fc40007800008 */
[C---:B------:R-:W-:Y:S02]  /*1e40*/  ISETP.GT.AND P3, PT, R2.reuse, 0x30, PT ;  /* 0x000000300200780c */ /* 0x040fe40003f64270 */
[----:B------:R-:W-:Y:S02]  /*1e50*/  FSEL R12, R51, -INF , P2 ;  /* 0xff800000330c7808 */ /* 0x000fe40001000000 */
[----:B------:R-:W-:Y:S01]  /*1e60*/  ISETP.GT.AND P2, PT, R2, 0x31, PT ;  /* 0x000000310200780c */ /* 0x000fe20003f44270 */
[----:B------:R-:W0:Y:S01]  /*1e70*/  LDC.64 R50, c[0x0][0x390] ;  /* 0x0000e400ff327b82 */ /* 0x000e220000000a00 */
[----:B------:R-:W-:Y:S02]  /*1e80*/  FSEL R17, R52, -INF , P4 ;  /* 0xff80000034117808 */ /* 0x000fe40002000000 */
[----:B------:R-:W-:Y:S02]  /*1e90*/  FMNMX3 R13, R13, R11, R10, !PT ;  /* 0x0000000b0d0d7276 */ /* 0x000fe4000780000a */
[----:B------:R-:W-:-:S02]  /*1ea0*/  ISETP.GT.AND P4, PT, R2, 0x32, PT ;  /* 0x000000320200780c */ /* 0x000fc40003f84270 */
[----:B------:R-:W-:Y:S02]  /*1eb0*/  FSEL R23, R53, -INF , P3 ;  /* 0xff80000035177808 */ /* 0x000fe40001800000 */
[----:B------:R-:W-:Y:S01]  /*1ec0*/  ISETP.GT.AND P3, PT, R2, 0x33, PT ;  /* 0x000000330200780c */ /* 0x000fe20003f64270 */
[----:B------:R-:W1:Y:S01]  /*1ed0*/  LDC R53, c[0x0][0x3d8] ;  /* 0x0000f600ff357b82 */ /* 0x000e620000000800 */
        /* <DEDUP_REMOVED lines=22> */
[----:B------:R-:W-:Y:S02]  /*2040*/  FSEL R14, R63, -INF , P2 ;  /* 0xff8000003f0e7808 */ /* 0x000fe40001000000 */
[C---:B------:R-:W-:Y:S02]  /*2050*/  ISETP.GT.AND P3, PT, R2.reuse, 0x3c, PT ;  /* 0x0000003c0200780c */ /* 0x040fe40003f64270 */
[----:B------:R-:W-:Y:S02]  /*2060*/  ISETP.GT.AND P2, PT, R2, 0x3d, PT ;  /* 0x0000003d0200780c */ /* 0x000fe40003f44270 */
[----:B------:R-:W-:Y:S02]  /*2070*/  FSEL R13, R64, -INF , P4 ;  /* 0xff800000400d7808 */ /* 0x000fe40002000000 */
[----:B------:R-:W-:Y:S02]  /*2080*/  FMNMX3 R21, R15, R22, R27, !PT ;  /* 0x000000160f157276 */ /* 0x000fe4000780001b */
[----:B------:R-:W-:-:S02]  /*2090*/  ISETP.GT.AND P4, PT, R2, 0x3e, PT ;  /* 0x0000003e0200780c */ /* 0x000fc40003f84270 */
[----:B------:R-:W-:Y:S02]  /*20a0*/  FSEL R15, R65, -INF , P3 ;  /* 0xff800000410f7808 */ /* 0x000fe40001800000 */
[----:B------:R-:W-:Y:S02]  /*20b0*/  FSEL R19, R66, -INF , P2 ;  /* 0xff80000042137808 */ /* 0x000fe40001000000 */
[----:B------:R-:W-:Y:S02]  /*20c0*/  FMNMX3 R30, R21, R14, R13, !PT ;  /* 0x0000000e151e7276 */ /* 0x000fe4000780000d */
[----:B------:R-:W-:Y:S02]  /*20d0*/  SHF.R.U32.HI R48, RZ, 0x6, R0 ;  /* 0x00000006ff307819 */ /* 0x000fe40000011600 */
[----:B------:R-:W-:Y:S02]  /*20e0*/  FSEL R21, R67, -INF , P4 ;  /* 0xff80000043157808 */ /* 0x000fe40002000000 */
[----:B------:R-:W-:-:S02]  /*20f0*/  FMNMX3 R30, R30, R15, R19, !PT ;  /* 0x0000000f1e1e7276 */ /* 0x000fc40007800013 */
[----:B------:R-:W-:Y:S02]  /*2100*/  SGXT.U32 R48, R48, 0x2 ;  /* 0x000000023030781a */ /* 0x000fe40000000000 */
[----:B0-----:R-:W-:Y:S01]  /*2110*/  IADD3 R78, P2, P3, R49, UR4, R50 ;  /* 0x00000004314e7c10 */ /* 0x001fe2000fb5e032 */
[----:B------:R-:W-:Y:S01]  /*2120*/  UIMAD.WIDE UR4, UR12, 0x2, URZ ;  /* 0x000000020c0478a5 */ /* 0x000fe2000f8e02ff */
[----:B------:R-:W-:Y:S01]  /*2130*/  FMNMX3 R94, R30, -INF , R21, !PT ;  /* 0xff8000001e5e7876 */ /* 0x000fe20007800015 */
[----:B------:R-:W-:Y:S01]  /*2140*/  IMAD.HI R50, R79, 0x2, RZ ;  /* 0x000000024f327827 */ /* 0x000fe200078e02ff */
[----:B------:R-:W-:-:S03]  /*2150*/  PRMT R55, RZ, 0x7610, R55 ;  /* 0x00007610ff377816 */ /* 0x000fc60000000037 */
[----:B-1----:R-:W-:Y:S02]  /*2160*/  IMAD R49, R48, R53, RZ ;  /* 0x0000003530317224 */ /* 0x002fe400078e02ff */
[--C-:B------:R-:W-:Y:S01]  /*2170*/  FADD R84, R84, -R94.reuse ;  /* 0x8000005e54547221 */ /* 0x100fe20000000000 */
[----:B------:R-:W-:Y:S01]  /*2180*/  IADD3.X R54, PT, PT, R50, UR5, R51, P2, P3 ;  /* 0x0000000532367c10 */ /* 0x000fe200097e6433 */
[----:B------:R-:W-:Y:S01]  /*2190*/  FADD R85, R85, -R94 ;  /* 0x8000005e55557221 */ /* 0x000fe20000000000 */
[----:B------:R-:W-:Y:S02]  /*21a0*/  IMAD R51, R53, 0x4, R49 ;  /* 0x0000000435337824 */ /* 0x000fe400078e0231 */
[----:B------:R-:W-:Y:S01]  /*21b0*/  FMUL R34, R84, 1.4426950216293334961 ;  /* 0x3fb8aa3b54227820 */ /* 0x000fe20000400000 */
[----:B------:R-:W-:Y:S01]  /*21c0*/  LEA R84, P3, R49, R78, 0x1 ;  /* 0x0000004e31547211 */ /* 0x000fe200078608ff */
[----:B------:R-:W-:Y:S01]  /*21d0*/  FMUL R41, R85, 1.4426950216293334961 ;  /* 0x3fb8aa3b55297820 */ /* 0x000fe20000400000 */
[----:B------:R-:W-:-:S02]  /*21e0*/  IMAD R52, R53, 0x4, R51 ;  /* 0x0000000435347824 */ /* 0x000fc400078e0233 */
[--C-:B------:R-:W-:Y:S01]  /*21f0*/  FADD R82, R82, -R94.reuse ;  /* 0x8000005e52527221 */ /* 0x100fe20000000000 */
[----:B------:R-:W-:Y:S01]  /*2200*/  LEA.HI.X.SX32 R85, R49, R54, 0x1, P3 ;  /* 0x0000003631557211 */ /* 0x000fe200018f0eff */
[----:B------:R-:W-:Y:S01]  /*2210*/  FADD R83, R83, -R94 ;  /* 0x8000005e53537221 */ /* 0x000fe20000000000 */
[----:B------:R-:W-:Y:S02]  /*2220*/  IMAD R49, R53, 0x4, R52 ;  /* 0x0000000435317824 */ /* 0x000fe400078e0234 */
[----:B------:R-:W-:Y:S01]  /*2230*/  FMUL R39, R82, 1.4426950216293334961 ;  /* 0x3fb8aa3b52277820 */ /* 0x000fe20000400000 */
[-C--:B------:R-:W-:Y:S01]  /*2240*/  LEA R82, P2, R51, R78.reuse, 0x1 ;  /* 0x0000004e33527211 */ /* 0x080fe200078408ff */
[--C-:B------:R-:W-:Y:S01]  /*2250*/  FADD R81, R81, -R94.reuse ;  /* 0x8000005e51517221 */ /* 0x100fe20000000000 */
[-C--:B------:R-:W-:Y:S01]  /*2260*/  LEA R80, P3, R52, R78.reuse, 0x1 ;  /* 0x0000004e34507211 */ /* 0x080fe200078608ff */
[----:B------:R-:W-:Y:S01]  /*2270*/  FMUL R32, R83, 1.4426950216293334961 ;  /* 0x3fb8aa3b53207820 */ /* 0x000fe20000400000 */
[----:B------:R-:W-:Y:S01]  /*2280*/  LEA R78, P4, R49, R78, 0x1 ;  /* 0x0000004e314e7211 */ /* 0x000fe200078808ff */
[----:B------:R-:W-:Y:S01]  /*2290*/  FMUL R30, R81, 1.4426950216293334961 ;  /* 0x3fb8aa3b511e7820 */ /* 0x000fe20000400000 */
[-C--:B------:R-:W-:Y:S01]  /*22a0*/  LEA.HI.X.SX32 R83, R51, R54.reuse, 0x1, P2 ;  /* 0x0000003633537211 */ /* 0x080fe200010f0eff */
[----:B------:R-:W-:Y:S01]  /*22b0*/  MUFU.EX2 R39, R39 ;  /* 0x0000002700277308 */ /* 0x000fe20000000800 */
[-C--:B------:R-:W-:Y:S01]  /*22c0*/  LEA.HI.X.SX32 R79, R49, R54.reuse, 0x1, P4 ;  /* 0x00000036314f7211 */ /* 0x080fe200020f0eff */
[--C-:B------:R-:W-:Y:S01]  /*22d0*/  FADD R89, R89, -R94.reuse ;  /* 0x8000005e59597221 */ /* 0x100fe20000000000 */
[----:B------:R-:W-:Y:S01]  /*22e0*/  PRMT R49, RZ, 0x7610, R49 ;  /* 0x00007610ff317816 */ /* 0x000fe20000000031 */
[--C-:B------:R-:W-:Y:S01]  /*22f0*/  FADD R88, R88, -R94.reuse ;  /* 0x8000005e58587221 */ /* 0x100fe20000000000 */
[----:B------:R-:W-:Y:S01]  /*2300*/  PRMT R53, RZ, 0x7610, R53 ;  /* 0x00007610ff357816 */ /* 0x000fe20000000035 */
[----:B------:R-:W-:Y:S01]  /*2310*/  FMUL R43, R89, 1.4426950216293334961 ;  /* 0x3fb8aa3b592b7820 */ /* 0x000fe20000400000 */
[----:B------:R-:W-:Y:S01]  /*2320*/  PRMT R51, RZ, 0x7610, R51 ;  /* 0x00007610ff337816 */ /* 0x000fe20000000033 */
[----:B------:R-:W0:Y:S01]  /*2330*/  MUFU.EX2 R30, R30 ;  /* 0x0000001e001e7308 */ /* 0x000e220000000800 */
[----:B------:R-:W-:Y:S01]  /*2340*/  LEA.HI.X.SX32 R81, R52, R54, 0x1, P3 ;  /* 0x0000003634517211 */ /* 0x000fe200018f0eff */
[----:B------:R1:W5:Y:S01]  /*2350*/  @P0 LDG.E.U16 R49, desc[UR24][R84.64] ;  /* 0x0000001854310981 */ /* 0x000362000c1e1500 */
[--C-:B------:R-:W-:Y:S01]  /*2360*/  FADD R101, R101, -R94.reuse ;  /* 0x8000005e65657221 */ /* 0x100fe20000000000 */
[--C-:B------:R-:W-:Y:S01]  /*2370*/  FADD R64, R95, -R94.reuse ;  /* 0x8000005e5f407221 */ /* 0x100fe20000000000 */
[----:B------:R-:W-:Y:S01]  /*2380*/  FMUL R36, R88, 1.4426950216293334961 ;  /* 0x3fb8aa3b58247820 */ /* 0x000fe20000400000 */
[----:B------:R1:W5:Y:S01]  /*2390*/  @P0 LDG.E.U16 R55, desc[UR24][R80.64] ;  /* 0x0000001850370981 */ /* 0x000362000c1e1500 */
[--C-:B------:R-:W-:Y:S01]  /*23a0*/  FADD R91, R91, -R94.reuse ;  /* 0x8000005e5b5b7221 */ /* 0x100fe20000000000 */
[----:B------:R-:W3:Y:S01]  /*23b0*/  MUFU.EX2 R32, R32 ;  /* 0x0000002000207308 */ /* 0x000ee20000000800 */
[----:B------:R-:W-:Y:S01]  /*23c0*/  FMUL R59, R101, 1.4426950216293334961 ;  /* 0x3fb8aa3b653b7820 */ /* 0x000fe20000400000 */
[----:B------:R1:W5:Y:S01]  /*23d0*/  @P0 LDG.E.U16 R53, desc[UR24][R82.64] ;  /* 0x0000001852350981 */ /* 0x000362000c1e1500 */
[--C-:B------:R-:W-:Y:S01]  /*23e0*/  FADD R92, R92, -R94.reuse ;  /* 0x8000005e5c5c7221 */ /* 0x100fe20000000000 */
[--C-:B------:R-:W-:Y:S01]  /*23f0*/  FADD R93, R93, -R94.reuse ;  /* 0x8000005e5d5d7221 */ /* 0x100fe20000000000 */
[--C-:B------:R-:W-:Y:S01]  /*2400*/  FADD R96, R96, -R94.reuse ;  /* 0x8000005e60607221 */ /* 0x100fe20000000000 */
[----:B------:R1:W5:Y:S01]  /*2410*/  @P0 LDG.E.U16 R51, desc[UR24][R78.64] ;  /* 0x000000184e330981 */ /* 0x000362000c1e1500 */
[--C-:B------:R-:W-:Y:S01]  /*2420*/  FADD R26, R26, -R94.reuse ;  /* 0x8000005e1a1a7221 */ /* 0x100fe20000000000 */
[----:B------:R-:W4:Y:S01]  /*2430*/  MUFU.EX2 R41, R41 ;  /* 0x0000002900297308 */ /* 0x000f220000000800 */
[----:B------:R-:W-:Y:S01]  /*2440*/  FMUL R66, R64, 1.4426950216293334961 ;  /* 0x3fb8aa3b40427820 */ /* 0x000fe20000400000 */
[----:B0-----:R-:W-:Y:S01]  /*2450*/  FADD R101, R30, R39 ;  /* 0x000000271e657221 */ /* 0x001fe20000000000 */
[----:B------:R-:W-:Y:S01]  /*2460*/  FMUL R45, R91, 1.4426950216293334961 ;  /* 0x3fb8aa3b5b2d7820 */ /* 0x000fe20000400000 */
[--C-:B------:R-:W-:Y:S01]  /*2470*/  FADD R99, R99, -R94.reuse ;  /* 0x8000005e63637221 */ /* 0x100fe20000000000 */
[--C-:B------:R-:W-:Y:S01]  /*2480*/  FADD R98, R98, -R94.reuse ;  /* 0x8000005e62627221 */ /* 0x100fe20000000000 */
[--C-:B------:R-:W-:Y:S01]  /*2490*/  FADD R100, R100, -R94.reuse ;  /* 0x8000005e64647221 */ /* 0x100fe20000000000 */
[--C-:B------:R-:W-:Y:S01]  /*24a0*/  FADD R103, R103, -R94.reuse ;  /* 0x8000005e67677221 */ /* 0x100fe20000000000 */
[----:B------:R-:W0:Y:S01]  /*24b0*/  MUFU.EX2 R34, R34 ;  /* 0x0000002200227308 */ /* 0x000e220000000800 */
[--C-:B------:R-:W-:Y:S01]  /*24c0*/  FADD R64, R60, -R94.reuse ;  /* 0x8000005e3c407221 */ /* 0x100fe20000000000 */
[----:B------:R-:W-:Y:S01]  /*24d0*/  FMUL R38, R92, 1.4426950216293334961 ;  /* 0x3fb8aa3b5c267820 */ /* 0x000fe20000400000 */
[----:B------:R-:W-:Y:S01]  /*24e0*/  FMUL R47, R93, 1.4426950216293334961 ;  /* 0x3fb8aa3b5d2f7820 */ /* 0x000fe20000400000 */
[----:B------:R-:W-:Y:S01]  /*24f0*/  FMUL R40, R96, 1.4426950216293334961 ;  /* 0x3fb8aa3b60287820 */ /* 0x000fe20000400000 */
[--C-:B------:R-:W-:Y:S01]  /*2500*/  FADD R5, R5, -R94.reuse ;  /* 0x8000005e05057221 */ /* 0x100fe20000000000 */
[--C-:B------:R-:W-:Y:S01]  /*2510*/  FADD R102, R102, -R94.reuse ;  /* 0x8000005e66667221 */ /* 0x100fe20000000000 */
[--C-:B------:R-:W-:Y:S01]  /*2520*/  FADD R4, R4, -R94.reuse ;  /* 0x8000005e04047221 */ /* 0x100fe20000000000 */
[----:B------:R-:W0:Y:S01]  /*2530*/  MUFU.EX2 R43, R43 ;  /* 0x0000002b002b7308 */ /* 0x000e220000000800 */
[--C-:B------:R-:W-:Y:S01]  /*2540*/  FADD R105, R105, -R94.reuse ;  /* 0x8000005e69697221 */ /* 0x100fe20000000000 */
[--C-:B------:R-:W-:Y:S01]  /*2550*/  FADD R104, R104, -R94.reuse ;  /* 0x8000005e68687221 */ /* 0x100fe20000000000 */
[--C-:B------:R-:W-:Y:S01]  /*2560*/  FADD R107, R107, -R94.reuse ;  /* 0x8000005e6b6b7221 */ /* 0x100fe20000000000 */
[--C-:B------:R-:W-:Y:S01]  /*2570*/  FADD R106, R106, -R94.reuse ;  /* 0x8000005e6a6a7221 */ /* 0x100fe20000000000 */
[--C-:B------:R-:W-:Y:S01]  /*2580*/  FADD R109, R109, -R94.reuse ;  /* 0x8000005e6d6d7221 */ /* 0x100fe20000000000 */
[--C-:B------:R-:W-:Y:S01]  /*2590*/  FADD R108, R108, -R94.reuse ;  /* 0x8000005e6c6c7221 */ /* 0x100fe20000000000 */
[----:B------:R-:W-:Y:S01]  /*25a0*/  FADD R111, R111, -R94 ;  /* 0x8000005e6f6f7221 */ /* 0x000fe20000000000 */
[----:B------:R-:W0:Y:S01]  /*25b0*/  MUFU.EX2 R36, R36 ;  /* 0x0000002400247308 */ /* 0x000e220000000800 */
[----:B------:R-:W-:Y:S01]  /*25c0*/  FMUL R26, R26, 1.4426950216293334961 ;  /* 0x3fb8aa3b1a1a7820 */ /* 0x000fe20000400000 */
[----:B------:R-:W-:Y:S01]  /*25d0*/  FMUL R57, R99, 1.4426950216293334961 ;  /* 0x3fb8aa3b63397820 */ /* 0x000fe20000400000 */
[----:B------:R-:W-:Y:S01]  /*25e0*/  FMUL R42, R98, 1.4426950216293334961 ;  /* 0x3fb8aa3b622a7820 */ /* 0x000fe20000400000 */
[----:B------:R-:W-:Y:S01]  /*25f0*/  FMUL R44, R100, 1.4426950216293334961 ;  /* 0x3fb8aa3b642c7820 */ /* 0x000fe20000400000 */
[----:B------:R-:W-:-:S03]  /*2600*/  FMUL R61, R103, 1.4426950216293334961 ;  /* 0x3fb8aa3b673d7820 */ /* 0x000fc60000400000 */
[----:B------:R3:W-:Y:S01]  /*2610*/  MUFU.EX2 R60, R66 ;  /* 0x00000042003c7308 */ /* 0x0007e20000000800 */
[----:B------:R-:W-:-:S07]  /*2620*/  FMUL R64, R64, 1.4426950216293334961 ;  /* 0x3fb8aa3b40407820 */ /* 0x000fce0000400000 */
[----:B------:R-:W0:Y:S01]  /*2630*/  MUFU.EX2 R45, R45 ;  /* 0x0000002d002d7308 */ /* 0x000e220000000800 */
[----:B---3--:R-:W-:-:S07]  /*2640*/  FADD R66, R32, R101 ;  /* 0x0000006520427221 */ /* 0x008fce0000000000 */
[----:B------:R-:W3:Y:S01]  /*2650*/  MUFU.EX2 R38, R38 ;  /* 0x0000002600267308 */ /* 0x000ee20000000800 */
[----:B----4-:R-:W-:-:S07]  /*2660*/  FADD R101, R41, R66 ;  /* 0x0000004229657221 */ /* 0x010fce0000000000 */
[----:B------:R-:W4:Y:S01]  /*2670*/  MUFU.EX2 R47, R47 ;  /* 0x0000002f002f7308 */ /* 0x000f220000000800 */
[----:B0-----:R-:W-:-:S07]  /*2680*/  FADD R66, R34, R101 ;  /* 0x0000006522427221 */ /* 0x001fce0000000000 */
[----:B------:R-:W0:Y:S01]  /*2690*/  MUFU.EX2 R40, R40 ;  /* 0x0000002800287308 */ /* 0x000e220000000800 */
[----:B------:R-:W-:Y:S01]  /*26a0*/  FADD R101, R43, R66 ;  /* 0x000000422b657221 */ /* 0x000fe20000000000 */
[----:B------:R-:W-:Y:S01]  /*26b0*/  FMUL R5, R5, 1.4426950216293334961 ;  /* 0x3fb8aa3b05057820 */ /* 0x000fe20000400000 */
[----:B------:R-:W-:-:S05]  /*26c0*/  FMUL R46, R102, 1.4426950216293334961 ;  /* 0x3fb8aa3b662e7820 */ /* 0x000fca0000400000 */
[----:B------:R-:W-:Y:S01]  /*26d0*/  MUFU.EX2 R59, R59 ;  /* 0x0000003b003b7308 */ /* 0x000fe20000000800 */
[----:B------:R-:W-:Y:S01]  /*26e0*/  FMUL R4, R4, 1.4426950216293334961 ;  /* 0x3fb8aa3b04047820 */ /* 0x000fe20000400000 */
[----:B------:R-:W-:Y:S01]  /*26f0*/  FMUL R63, R105, 1.4426950216293334961 ;  /* 0x3fb8aa3b693f7820 */ /* 0x000fe20000400000 */
[----:B------:R-:W-:Y:S01]  /*2700*/  FMUL R104, R104, 1.4426950216293334961 ;  /* 0x3fb8aa3b68687820 */ /* 0x000fe20000400000 */
[----:B------:R-:W-:Y:S01]  /*2710*/  FMUL R65, R107, 1.4426950216293334961 ;  /* 0x3fb8aa3b6b417820 */ /* 0x000fe20000400000 */
[----:B------:R-:W-:Y:S01]  /*2720*/  FMUL R50, R106, 1.4426950216293334961 ;  /* 0x3fb8aa3b6a327820 */ /* 0x000fe20000400000 */
[----:B------:R-:W-:Y:S01]  /*2730*/  FMUL R67, R109, 1.4426950216293334961 ;  /* 0x3fb8aa3b6d437820 */ /* 0x000fe20000400000 */
[----:B------:R-:W-:Y:S01]  /*2740*/  FMUL R52, R108, 1.4426950216293334961 ;  /* 0x3fb8aa3b6c347820 */ /* 0x000fe20000400000 */
[----:B------:R-:W-:Y:S01]  /*2750*/  MUFU.EX2 R99, R64 ;  /* 0x0000004000637308 */ /* 0x000fe20000000800 */
[----:B------:R-:W-:-:S07]  /*2760*/  FMUL R89, R111, 1.4426950216293334961 ;  /* 0x3fb8aa3b6f597820 */ /* 0x000fce0000400000 */
[----:B------:R0:W-:Y:S08]  /*2770*/  MUFU.EX2 R64, R26 ;  /* 0x0000001a00407308 */ /* 0x0001f00000000800 */
[----:B------:R-:W1:Y:S01]  /*2780*/  MUFU.EX2 R57, R57 ;  /* 0x0000003900397308 */ /* 0x000e620000000800 */
[----:B0-----:R-:W-:-:S04]  /*2790*/  FADD R26, R36, R101 ;  /* 0x00000065241a7221 */ /* 0x001fc80000000000 */
[----:B------:R-:W-:-:S03]  /*27a0*/  FADD R101, R45, R26 ;  /* 0x0000001a2d657221 */ /* 0x000fc60000000000 */
[----:B------:R-:W0:Y:S01]  /*27b0*/  MUFU.EX2 R42, R42 ;  /* 0x0000002a002a7308 */ /* 0x000e220000000800 */
[----:B---3--:R-:W-:-:S04]  /*27c0*/  FADD R26, R38, R101 ;  /* 0x00000065261a7221 */ /* 0x008fc80000000000 */
[----:B----4-:R-:W-:-:S03]  /*27d0*/  FADD R103, R47, R26 ;  /* 0x0000001a2f677221 */ /* 0x010fc60000000000 */
[----:B------:R-:W3:Y:S01]  /*27e0*/  MUFU.EX2 R44, R44 ;  /* 0x0000002c002c7308 */ /* 0x000ee20000000800 */
[----:B------:R-:W-:-:S07]  /*27f0*/  FADD R26, R40, R103 ;  /* 0x00000067281a7221 */ /* 0x000fce0000000000 */
[----:B------:R-:W4:Y:S08]  /*2800*/  MUFU.EX2 R61, R61 ;  /* 0x0000003d003d7308 */ /* 0x000f300000000800 */
[----:B------:R1:W-:Y:S08]  /*2810*/  MUFU.EX2 R66, R5 ;  /* 0x0000000500427308 */ /* 0x0003f00000000800 */
[----:B------:R-:W0:Y:S01]  /*2820*/  MUFU.EX2 R46, R46 ;  /* 0x0000002e002e7308 */ /* 0x000e220000000800 */
[----:B-1----:R-:W-:-:S07]  /*2830*/  FADD R5, R57, R26 ;  /* 0x0000001a39057221 */ /* 0x002fce0000000000 */
        /* <DEDUP_REMOVED lines=8> */
[----:B------:R-:W-:Y:S01]  /*28c0*/  FADD R4, R46, R5 ;  /* 0x000000052e047221 */ /* 0x000fe20000000000 */
[----:B------:R-:W-:-:S06]  /*28d0*/  FADD R110, R110, -R94 ;  /* 0x8000005e6e6e7221 */ /* 0x000fcc0000000000 */
[----:B------:R-:W4:Y:S01]  /*28e0*/  MUFU.EX2 R50, R50 ;  /* 0x0000003200327308 */ /* 0x000f220000000800 */
[----:B-1----:R-:W-:Y:S01]  /*28f0*/  FADD R5, R63, R4 ;  /* 0x000000043f057221 */ /* 0x002fe20000000000 */
[----:B------:R-:W-:-:S06]  /*2900*/  FMUL R54, R110, 1.4426950216293334961 ;  /* 0x3fb8aa3b6e367820 */ /* 0x000fcc0000400000 */
[----:B------:R-:W1:Y:S01]  /*2910*/  MUFU.EX2 R67, R67 ;  /* 0x0000004300437308 */ /* 0x000e620000000800 */
[----:B0-----:R-:W-:Y:S01]  /*2920*/  FADD R4, R48, R5 ;  /* 0x0000000530047221 */ /* 0x001fe20000000000 */
[----:B------:R-:W-:-:S06]  /*2930*/  FADD R113, R113, -R94 ;  /* 0x8000005e71717221 */ /* 0x000fcc0000000000 */
[----:B------:R-:W0:Y:S01]  /*2940*/  MUFU.EX2 R52, R52 ;  /* 0x0000003400347308 */ /* 0x000e220000000800 */
[----:B---3--:R-:W-:Y:S01]  /*2950*/  FADD R5, R65, R4 ;  /* 0x0000000441057221 */ /* 0x008fe20000000000 */
[----:B------:R-:W-:Y:S01]  /*2960*/  FMUL R91, R113, 1.4426950216293334961 ;  /* 0x3fb8aa3b715b7820 */ /* 0x000fe20000400000 */
[----:B------:R-:W-:-:S05]  /*2970*/  FADD R112, R112, -R94 ;  /* 0x8000005e70707221 */ /* 0x000fca0000000000 */
[----:B------:R-:W3:Y:S01]  /*2980*/  MUFU.EX2 R89, R89 ;  /* 0x0000005900597308 */ /* 0x000ee20000000800 */
[----:B----4-:R-:W-:Y:S01]  /*2990*/  FADD R4, R50, R5 ;  /* 0x0000000532047221 */ /* 0x010fe20000000000 */
[----:B------:R-:W-:Y:S01]  /*29a0*/  FMUL R56, R112, 1.4426950216293334961 ;  /* 0x3fb8aa3b70387820 */ /* 0x000fe20000400000 */
[----:B------:R-:W-:-:S05]  /*29b0*/  FADD R115, R115, -R94 ;  /* 0x8000005e73737221 */ /* 0x000fca0000000000 */
[----:B------:R-:W4:Y:S01]  /*29c0*/  MUFU.EX2 R54, R54 ;  /* 0x0000003600367308 */ /* 0x000f220000000800 */
[----:B-1----:R-:W-:Y:S01]  /*29d0*/  FADD R5, R67, R4 ;  /* 0x0000000443057221 */ /* 0x002fe20000000000 */
[----:B------:R-:W-:Y:S01]  /*29e0*/  FMUL R93, R115, 1.4426950216293334961 ;  /* 0x3fb8aa3b735d7820 */ /* 0x000fe20000400000 */
[----:B------:R-:W-:-:S05]  /*29f0*/  FADD R114, R114, -R94 ;  /* 0x8000005e72727221 */ /* 0x000fca0000000000 */
[----:B------:R-:W1:Y:S01]  /*2a00*/  MUFU.EX2 R91, R91 ;  /* 0x0000005b005b7308 */ /* 0x000e620000000800 */
[----:B0-----:R-:W-:Y:S01]  /*2a10*/  FADD R4, R52, R5 ;  /* 0x0000000534047221 */ /* 0x001fe20000000000 */
[----:B------:R-:W-:Y:S01]  /*2a20*/  FMUL R58, R114, 1.4426950216293334961 ;  /* 0x3fb8aa3b723a7820 */ /* 0x000fe20000400000 */
[----:B------:R-:W-:-:S05]  /*2a30*/  FADD R116, R116, -R94 ;  /* 0x8000005e74747221 */ /* 0x000fca0000000000 */
[----:B------:R-:W0:Y:S01]  /*2a40*/  MUFU.EX2 R56, R56 ;  /* 0x0000003800387308 */ /* 0x000e220000000800 */
[----:B---3--:R-:W-:Y:S01]  /*2a50*/  FADD R5, R89, R4 ;  /* 0x0000000459057221 */ /* 0x008fe20000000000 */
[----:B------:R-:W-:-:S06]  /*2a60*/  FMUL R116, R116, 1.4426950216293334961 ;  /* 0x3fb8aa3b74747820 */ /* 0x000fcc0000400000 */
[----:B------:R-:W3:Y:S01]  /*2a70*/  MUFU.EX2 R93, R93 ;  /* 0x0000005d005d7308 */ /* 0x000ee20000000800 */
[----:B----4-:R-:W-:Y:S01]  /*2a80*/  FADD R4, R54, R5 ;  /* 0x0000000536047221 */ /* 0x010fe20000000000 */
[----:B------:R-:W-:-:S06]  /*2a90*/  FADD R97, R97, -R94 ;  /* 0x8000005e61617221 */ /* 0x000fcc0000000000 */
[----:B------:R-:W4:Y:S01]  /*2aa0*/  MUFU.EX2 R58, R58 ;  /* 0x0000003a003a7308 */ /* 0x000f220000000800 */
[----:B-1----:R-:W-:Y:S01]  /*2ab0*/  FADD R5, R91, R4 ;  /* 0x000000045b057221 */ /* 0x002fe20000000000 */
[----:B------:R-:W-:-:S06]  /*2ac0*/  FMUL R97, R97, 1.4426950216293334961 ;  /* 0x3fb8aa3b61617820 */ /* 0x000fcc0000400000 */
[----:B------:R-:W1:Y:S01]  /*2ad0*/  MUFU.EX2 R95, R116 ;  /* 0x00000074005f7308 */ /* 0x000e620000000800 */
[----:B0-----:R-:W-:Y:S01]  /*2ae0*/  FADD R4, R56, R5 ;  /* 0x0000000538047221 */ /* 0x001fe20000000000 */
[--C-:B------:R-:W-:Y:S01]  /*2af0*/  FADD R62, R62, -R94.reuse ;  /* 0x8000005e3e3e7221 */ /* 0x100fe20000000000 */
[----:B------:R-:W-:Y:S02]  /*2b00*/  FADD R37, R37, -R94 ;  /* 0x8000005e25257221 */ /* 0x000fe40000000000 */
[----:B---3--:R-:W-:Y:S01]  /*2b10*/  FADD R5, R93, R4 ;  /* 0x000000045d057221 */ /* 0x008fe20000000000 */
[----:B------:R-:W-:Y:S02]  /*2b20*/  FMUL R62, R62, 1.4426950216293334961 ;  /* 0x3fb8aa3b3e3e7820 */ /* 0x000fe40000400000 */
[----:B------:R-:W0:Y:S01]  /*2b30*/  MUFU.EX2 R97, R97 ;  /* 0x0000006100617308 */ /* 0x000e220000000800 */
[----:B----4-:R-:W-:Y:S01]  /*2b40*/  FADD R4, R58, R5 ;  /* 0x000000053a047221 */ /* 0x010fe20000000000 */
[----:B------:R-:W-:Y:S01]  /*2b50*/  FMUL R37, R37, 1.4426950216293334961 ;  /* 0x3fb8aa3b25257820 */ /* 0x000fe20000400000 */
[--C-:B------:R-:W-:Y:S01]  /*2b60*/  FADD R28, R28, -R94.reuse ;  /* 0x8000005e1c1c7221 */ /* 0x100fe20000000000 */
[----:B------:R-:W-:-:S04]  /*2b70*/  FADD R35, R35, -R94 ;  /* 0x8000005e23237221 */ /* 0x000fc80000000000 */
[----:B------:R-:W3:Y:S01]  /*2b80*/  MUFU.EX2 R62, R62 ;  /* 0x0000003e003e7308 */ /* 0x000ee20000000800 */
[----:B-1----:R-:W-:Y:S01]  /*2b90*/  FADD R5, R95, R4 ;  /* 0x000000045f057221 */ /* 0x002fe20000000000 */
[----:B------:R-:W-:Y:S01]  /*2ba0*/  FMUL R28, R28, 1.4426950216293334961 ;  /* 0x3fb8aa3b1c1c7820 */ /* 0x000fe20000400000 */
[----:B------:R-:W-:Y:S02]  /*2bb0*/  FMUL R35, R35, 1.4426950216293334961 ;  /* 0x3fb8aa3b23237820 */ /* 0x000fe40000400000 */
[----:B------:R-:W-:-:S03]  /*2bc0*/  FADD R4, R60, R5 ;  /* 0x000000053c047221 */ /* 0x000fc60000000000 */
[----:B------:R-:W1:Y:S01]  /*2bd0*/  MUFU.EX2 R37, R37 ;  /* 0x0000002500257308 */ /* 0x000e620000000800 */
[----:B------:R-:W-:Y:S01]  /*2be0*/  FADD R4, R99, R4 ;  /* 0x0000000463047221 */ /* 0x000fe20000000000 */
[----:B------:R-:W-:-:S06]  /*2bf0*/  FADD R33, R33, -R94 ;  /* 0x8000005e21217221 */ /* 0x000fcc0000000000 */
[----:B------:R-:W4:Y:S01]  /*2c00*/  MUFU.EX2 R28, R28 ;  /* 0x0000001c001c7308 */ /* 0x000f220000000800 */
[----:B0-----:R-:W-:Y:S01]  /*2c10*/  FADD R5, R97, R4 ;  /* 0x0000000461057221 */ /* 0x001fe20000000000 */
[----:B------:R-:W-:-:S06]  /*2c20*/  FMUL R33, R33, 1.4426950216293334961 ;  /* 0x3fb8aa3b21217820 */ /* 0x000fcc0000400000 */
[----:B------:R-:W0:Y:S01]  /*2c30*/  MUFU.EX2 R35, R35 ;  /* 0x0000002300237308 */ /* 0x000e220000000800 */
[----:B---3--:R-:W-:Y:S01]  /*2c40*/  FADD R4, R62, R5 ;  /* 0x000000053e047221 */ /* 0x008fe20000000000 */
[----:B------:R-:W-:-:S03]  /*2c50*/  FADD R6, R6, -R94 ;  /* 0x8000005e06067221 */ /* 0x000fc60000000000 */
[----:B-1----:R-:W-:-:S03]  /*2c60*/  FADD R5, R37, R4 ;  /* 0x0000000425057221 */ /* 0x002fc60000000000 */
[----:B------:R-:W1:Y:S01]  /*2c70*/  MUFU.EX2 R33, R33 ;  /* 0x0000002100217308 */ /* 0x000e620000000800 */
[----:B----4-:R-:W-:Y:S01]  /*2c80*/  FADD R4, R28, R5 ;  /* 0x000000051c047221 */ /* 0x010fe20000000000 */
[----:B------:R-:W-:Y:S01]  /*2c90*/  FMUL R6, R6, 1.4426950216293334961 ;  /* 0x3fb8aa3b06067820 */ /* 0x000fe20000400000 */
[--C-:B------:R-:W-:Y:S01]  /*2ca0*/  FADD R7, R7, -R94.reuse ;  /* 0x8000005e07077221 */ /* 0x100fe20000000000 */
[----:B------:R-:W-:Y:S01]  /*2cb0*/  FADD R9, R9, -R94 ;  /* 0x8000005e09097221 */ /* 0x000fe20000000000 */
[----:B0-----:R-:W-:-:S03]  /*2cc0*/  FADD R5, R35, R4 ;  /* 0x0000000423057221 */ /* 0x001fc60000000000 */
[----:B------:R0:W3:Y:S01]  /*2cd0*/  MUFU.EX2 R101, R6 ;  /* 0x0000000600657308 */ /* 0x0000e20000000800 */
[----:B------:R-:W-:Y:S01]  /*2ce0*/  FMUL R7, R7, 1.4426950216293334961 ;  /* 0x3fb8aa3b07077820 */ /* 0x000fe20000400000 */
[----:B------:R-:W-:Y:S01]  /*2cf0*/  FMUL R9, R9, 1.4426950216293334961 ;  /* 0x3fb8aa3b09097820 */ /* 0x000fe20000400000 */
[----:B------:R-:W-:Y:S01]  /*2d00*/  FADD R8, R8, -R94 ;  /* 0x8000005e08087221 */ /* 0x000fe20000000000 */
[----:B------:R-:W-:Y:S01]  /*2d10*/  LOP3.LUT R4, R0, 0xff, RZ, 0xc0, !PT ;  /* 0x000000ff00047812 */ /* 0x000fe200078ec0ff */
[----:B0-----:R-:W-:-:S03]  /*2d20*/  FADD R6, R64, R5 ;  /* 0x0000000540067221 */ /* 0x001fc60000000000 */
[----:B------:R0:W4:Y:S01]  /*2d30*/  MUFU.EX2 R92, R7 ;  /* 0x00000007005c7308 */ /* 0x0001220000000800 */
[----:B-1----:R-:W-:Y:S01]  /*2d40*/  FADD R5, R33, R6 ;  /* 0x0000000621057221 */ /* 0x002fe20000000000 */
[----:B------:R-:W-:Y:S01]  /*2d50*/  FMUL R8, R8, 1.4426950216293334961 ;  /* 0x3fb8aa3b08087820 */ /* 0x000fe20000400000 */
[----:B------:R-:W-:Y:S02]  /*2d60*/  FADD R11, R11, -R94 ;  /* 0x8000005e0b0b7221 */ /* 0x000fe40000000000 */
[----:B------:R-:W-:-:S03]  /*2d70*/  FADD R5, R66, R5 ;  /* 0x0000000542057221 */ /* 0x000fc60000000000 */
[----:B------:R-:W1:Y:S01]  /*2d80*/  MUFU.EX2 R103, R9 ;  /* 0x0000000900677308 */ /* 0x000e620000000800 */
[----:B------:R-:W-:Y:S02]  /*2d90*/  IMAD.SHL.U32 R4, R4, 0x2, RZ ;  /* 0x0000000204047824 */ /* 0x000fe400078e00ff */
[----:B------:R-:W-:Y:S01]  /*2da0*/  FMUL R11, R11, 1.4426950216293334961 ;  /* 0x3fb8aa3b0b0b7820 */ /* 0x000fe20000400000 */
[----:B------:R-:W-:Y:S01]  /*2db0*/  FADD R10, R10, -R94 ;  /* 0x8000005e0a0a7221 */ /* 0x000fe20000000000 */
[----:B0-----:R-:W-:Y:S01]  /*2dc0*/  SHF.R.U32.HI R7, RZ, 0x2, R86 ;  /* 0x00000002ff077819 */ /* 0x001fe20000011656 */
[----:B------:R-:W-:Y:S02]  /*2dd0*/  FADD R6, R88, R5 ;  /* 0x0000000558067221 */ /* 0x000fe40000000000 */
[----:B------:R4:W0:Y:S01]  /*2de0*/  MUFU.EX2 R96, R8 ;  /* 0x0000000800607308 */ /* 0x0008220000000800 */
[----:B------:R-:W-:Y:S01]  /*2df0*/  FMUL R10, R10, 1.4426950216293334961 ;  /* 0x3fb8aa3b0a0a7820 */ /* 0x000fe20000400000 */
[----:B------:R-:W-:Y:S01]  /*2e00*/  FADD R12, R12, -R94 ;  /* 0x8000005e0c0c7221 */ /* 0x000fe20000000000 */
[----:B------:R-:W-:Y:S01]  /*2e10*/  LOP3.LUT R86, R4, R7, RZ, 0x3c, !PT ;  /* 0x0000000704567212 */ /* 0x000fe200078e3cff */
[----:B---3--:R-:W-:-:S04]  /*2e20*/  FADD R7, R101, R6 ;  /* 0x0000000665077221 */ /* 0x008fc80000000000 */
[----:B------:R-:W3:Y:S01]  /*2e30*/  MUFU.EX2 R105, R11 ;  /* 0x0000000b00697308 */ /* 0x000ee20000000800 */
[----:B------:R-:W-:Y:S01]  /*2e40*/  FMUL R12, R12, 1.4426950216293334961 ;  /* 0x3fb8aa3b0c0c7820 */ /* 0x000fe20000400000 */
[--C-:B------:R-:W-:Y:S01]  /*2e50*/  FADD R17, R17, -R94.reuse ;  /* 0x8000005e11117221 */ /* 0x100fe20000000000 */
[----:B----4-:R-:W-:Y:S01]  /*2e60*/  FADD R8, R92, R7 ;  /* 0x000000075c087221 */ /* 0x010fe20000000000 */
[----:B------:R-:W-:-:S04]  /*2e70*/  FADD R23, R23, -R94 ;  /* 0x8000005e17177221 */ /* 0x000fc80000000000 */
[----:B------:R-:W4:Y:S01]  /*2e80*/  MUFU.EX2 R98, R10 ;  /* 0x0000000a00627308 */ /* 0x000f220000000800 */
[----:B------:R-:W-:Y:S01]  /*2e90*/  FMUL R17, R17, 1.4426950216293334961 ;  /* 0x3fb8aa3b11117820 */ /* 0x000fe20000400000 */
[----:B-1----:R-:W-:Y:S01]  /*2ea0*/  FADD R9, R103, R8 ;  /* 0x0000000867097221 */ /* 0x002fe20000000000 */
[----:B------:R-:W-:Y:S01]  /*2eb0*/  FMUL R23, R23, 1.4426950216293334961 ;  /* 0x3fb8aa3b17177820 */ /* 0x000fe20000400000 */
[----:B------:R-:W-:-:S04]  /*2ec0*/  FADD R16, R16, -R94 ;  /* 0x8000005e10107221 */ /* 0x000fc80000000000 */
[----:B------:R0:W1:Y:S01]  /*2ed0*/  MUFU.EX2 R107, R12 ;  /* 0x0000000c006b7308 */ /* 0x0000620000000800 */
[--C-:B------:R-:W-:Y:S01]  /*2ee0*/  FADD R18, R18, -R94.reuse ;  /* 0x8000005e12127221 */ /* 0x100fe20000000000 */
[----:B------:R-:W-:Y:S01]  /*2ef0*/  FMUL R16, R16, 1.4426950216293334961 ;  /* 0x3fb8aa3b10107820 */ /* 0x000fe20000400000 */
[----:B------:R-:W-:-:S05]  /*2f00*/  FADD R25, R25, -R94 ;  /* 0x8000005e19197221 */ /* 0x000fca0000000000 */
[----:B------:R3:W1:Y:S01]  /*2f10*/  MUFU.EX2 R100, R17 ;  /* 0x0000001100647308 */ /* 0x0006620000000800 */
[----:B0-----:R-:W-:Y:S01]  /*2f20*/  FADD R12, R96, R9 ;  /* 0x00000009600c7221 */ /* 0x001fe20000000000 */
[----:B------:R-:W-:Y:S01]  /*2f30*/  FMUL R18, R18, 1.4426950216293334961 ;  /* 0x3fb8aa3b12127820 */ /* 0x000fe20000400000 */
[----:B------:R-:W-:-:S05]  /*2f40*/  FMUL R25, R25, 1.4426950216293334961 ;  /* 0x3fb8aa3b19197820 */ /* 0x000fca0000400000 */
[----:B------:R-:W0:Y:S01]  /*2f50*/  MUFU.EX2 R109, R23 ;  /* 0x00000017006d7308 */ /* 0x000e220000000800 */
[----:B---3--:R-:W-:Y:S01]  /*2f60*/  FADD R17, R105, R12 ;  /* 0x0000000c69117221 */ /* 0x008fe20000000000 */
[----:B------:R-:W-:-:S06]  /*2f70*/  FADD R20, R20, -R94 ;  /* 0x8000005e14147221 */ /* 0x000fcc0000000000 */
[----:B------:R-:W3:Y:S08]  /*2f80*/  MUFU.EX2 R102, R16 ;  /* 0x0000001000667308 */ /* 0x000ef00000000800 */
[----:B------:R4:W-:Y:S01]  /*2f90*/  MUFU.EX2 R104, R18 ;  /* 0x0000001200687308 */ /* 0x0009e20000000800 */
[----:B------:R-:W-:Y:S01]  /*2fa0*/  FMUL R20, R20, 1.4426950216293334961 ;  /* 0x3fb8aa3b14147820 */ /* 0x000fe20000400000 */
[----:B------:R-:W-:Y:S01]  /*2fb0*/  FADD R29, R29, -R94 ;  /* 0x8000005e1d1d7221 */ /* 0x000fe20000000000 */
[----:B----4-:R-:W-:-:S05]  /*2fc0*/  FADD R18, R98, R17 ;  /* 0x0000001162127221 */ /* 0x010fca0000000000 */
[----:B------:R-:W4:Y:S01]  /*2fd0*/  MUFU.EX2 R111, R25 ;  /* 0x00000019006f7308 */ /* 0x000f220000000800 */
[----:B-1----:R-:W-:Y:S01]  /*2fe0*/  FADD R23, R107, R18 ;  /* 0x000000126b177221 */ /* 0x002fe20000000000 */
[----:B------:R-:W-:-:S03]  /*2ff0*/  FMUL R29, R29, 1.4426950216293334961 ;  /* 0x3fb8aa3b1d1d7820 */ /* 0x000fc60000400000 */
[----:B------:R-:W-:-:S03]  /*3000*/  FADD R18, R100, R23 ;  /* 0x0000001764127221 */ /* 0x000fc60000000000 */
[----:B------:R1:W1:Y:S01]  /*3010*/  MUFU.EX2 R113, R20 ;  /* 0x0000001400717308 */ /* 0x0002620000000800 */
[----:B------:R-:W-:Y:S01]  /*3020*/  FADD R24, R24, -R94 ;  /* 0x8000005e18187221 */ /* 0x000fe20000000000 */
[----:B0-----:R-:W-:Y:S01]  /*3030*/  FADD R23, R109, R18 ;  /* 0x000000126d177221 */ /* 0x001fe20000000000 */
[--C-:B------:R-:W-:Y:S02]  /*3040*/  FADD R31, R31, -R94.reuse ;  /* 0x8000005e1f1f7221 */ /* 0x100fe40000000000 */
[----:B------:R-:W-:Y:S01]  /*3050*/  FMUL R24, R24, 1.4426950216293334961 ;  /* 0x3fb8aa3b18187820 */ /* 0x000fe20000400000 */
[--C-:B------:R-:W-:Y:S01]  /*3060*/  FADD R22, R22, -R94.reuse ;  /* 0x8000005e16167221 */ /* 0x100fe20000000000 */
[----:B------:R-:W-:Y:S01]  /*3070*/  F2FP.BF16.F32.PACK_AB R4, R39, R30 ;  /* 0x0000001e2704723e */ /* 0x000fe200000010ff */
[----:B------:R-:W0:Y:S01]  /*3080*/  MUFU.EX2 R106, R29 ;  /* 0x0000001d006a7308 */ /* 0x000e220000000800 */
[--C-:B------:R-:W-:Y:S01]  /*3090*/  FADD R14, R14, -R94.reuse ;  /* 0x8000005e0e0e7221 */ /* 0x100fe20000000000 */
[----:B---3--:R-:W-:Y:S01]  /*30a0*/  FADD R30, R102, R23 ;  /* 0x00000017661e7221 */ /* 0x008fe20000000000 */
[----:B------:R-:W-:Y:S01]  /*30b0*/  FMUL R31, R31, 1.4426950216293334961 ;  /* 0x3fb8aa3b1f1f7820 */ /* 0x000fe20000400000 */
[----:B------:R-:W-:Y:S01]  /*30c0*/  FMUL R22, R22, 1.4426950216293334961 ;  /* 0x3fb8aa3b16167820 */ /* 0x000fe20000400000 */
[----:B------:R-:W-:Y:S01]  /*30d0*/  FMUL R16, R14, 1.4426950216293334961 ;  /* 0x3fb8aa3b0e107820 */ /* 0x000fe20000400000 */
[--C-:B------:R-:W-:Y:S01]  /*30e0*/  FADD R27, R27, -R94.reuse ;  /* 0x8000005e1b1b7221 */ /* 0x100fe20000000000 */
[--C-:B------:R-:W-:Y:S01]  /*30f0*/  FADD R14, R13, -R94.reuse ;  /* 0x8000005e0d0e7221 */ /* 0x100fe20000000000 */
[----:B------:R3:W0:Y:S01]  /*3100*/  MUFU.EX2 R115, R24 ;  /* 0x0000001800737308 */ /* 0x0006220000000800 */
[--C-:B------:R-:W-:Y:S01]  /*3110*/  FADD R17, R15, -R94.reuse ;  /* 0x8000005e0f117221 */ /* 0x100fe20000000000 */
[----:B-1----:R-:W-:Y:S01]  /*3120*/  FADD R20, R19, -R94 ;  /* 0x8000005e13147221 */ /* 0x002fe20000000000 */
[----:B----4-:R-:W-:Y:S01]  /*3130*/  FADD R25, R111, R30 ;  /* 0x0000001e6f197221 */ /* 0x010fe20000000000 */
[----:B------:R-:W-:Y:S01]  /*3140*/  FADD R23, R21, -R94 ;  /* 0x8000005e15177221 */ /* 0x000fe20000000000 */
[----:B------:R-:W-:Y:S01]  /*3150*/  FMUL R27, R27, 1.4426950216293334961 ;  /* 0x3fb8aa3b1b1b7820 */ /* 0x000fe20000400000 */
[----:B------:R-:W-:Y:S01]  /*3160*/  FMUL R26, R20, 1.4426950216293334961 ;  /* 0x3fb8aa3b141a7820 */ /* 0x000fe20000400000 */
[----:B------:R-:W-:Y:S01]  /*3170*/  FADD R30, R104, R25 ;  /* 0x00000019681e7221 */ /* 0x000fe20000000000 */
[----:B------:R1:W4:Y:S01]  /*3180*/  MUFU.EX2 R108, R31 ;  /* 0x0000001f006c7308 */ /* 0x0003220000000800 */
[----:B---3--:R-:W-:Y:S01]  /*3190*/  FMUL R24, R17, 1.4426950216293334961 ;  /* 0x3fb8aa3b11187820 */ /* 0x008fe20000400000 */
[----:B------:R-:W-:Y:S01]  /*31a0*/  F2FP.BF16.F32.PACK_AB R5, R41, R32 ;  /* 0x000000202905723e */ /* 0x000fe200000010ff */
[----:B------:R-:W-:Y:S01]  /*31b0*/  FADD R25, R113, R30 ;  /* 0x0000001e71197221 */ /* 0x000fe20000000000 */
[----:B------:R-:W-:-:S04]  /*31c0*/  F2FP.BF16.F32.PACK_AB R6, R43, R34 ;  /* 0x000000222b06723e */ /* 0x000fc800000010ff */
[----:B------:R3:W2:Y:S01]  /*31d0*/  MUFU.EX2 R39, R22 ;  /* 0x0000001600277308 */ /* 0x0006a20000000800 */
[----:B-1----:R-:W-:Y:S01]  /*31e0*/  FMUL R31, R23, 1.4426950216293334961 ;  /* 0x3fb8aa3b171f7820 */ /* 0x002fe20000400000 */
[----:B------:R-:W-:Y:S02]  /*31f0*/  F2FP.BF16.F32.PACK_AB R7, R45, R36 ;  /* 0x000000242d07723e */ /* 0x000fe400000010ff */
[----:B------:R-:W-:Y:S02]  /*3200*/  F2FP.BF16.F32.PACK_AB R8, R47, R38 ;  /* 0x000000262f08723e */ /* 0x000fe400000010ff */
[----:B------:R-:W-:Y:S01]  /*3210*/  F2FP.BF16.F32.PACK_AB R9, R57, R40 ;  /* 0x000000283909723e */ /* 0x000fe200000010ff */
[----:B---3--:R-:W-:Y:S01]  /*3220*/  FMUL R22, R14, 1.4426950216293334961 ;  /* 0x3fb8aa3b0e167820 */ /* 0x008fe20000400000 */
[----:B------:R-:W-:Y:S01]  /*3230*/  F2FP.BF16.F32.PACK_AB R21, R28, R37 ;  /* 0x000000251c15723e */ /* 0x000fe200000010ff */
[----:B------:R-:W-:Y:S01]  /*3240*/  MUFU.EX2 R36, R27 ;  /* 0x0000001b00247308 */ /* 0x000fe20000000800 */
[----:B0-----:R-:W-:Y:S01]  /*3250*/  FADD R28, R106, R25 ;  /* 0x000000196a1c7221 */ /* 0x001fe20000000000 */
[----:B------:R-:W-:-:S06]  /*3260*/  UIADD3 UR14, UPT, UPT, UR8, 0xa0, URZ ;  /* 0x000000a0080e7890 */ /* 0x000fcc000fffe0ff */
[----:B------:R-:W0:Y:S01]  /*3270*/  MUFU.EX2 R41, R16 ;  /* 0x0000001000297308 */ /* 0x000e220000000800 */
[----:B------:R-:W-:-:S07]  /*3280*/  F2FP.BF16.F32.PACK_AB R23, R66, R33 ;  /* 0x000000214217723e */ /* 0x000fce00000010ff */
[----:B------:R1:W-:Y:S08]  /*3290*/  MUFU.EX2 R38, R22 ;  /* 0x0000001600267308 */ /* 0x0003f00000000800 */
[----:B------:R3:W0:Y:S08]  /*32a0*/  MUFU.EX2 R43, R24 ;  /* 0x00000018002b7308 */ /* 0x0006300000000800 */
[----:B------:R0:W-:Y:S08]  /*32b0*/  MUFU.EX2 R40, R26 ;  /* 0x0000001a00287308 */ /* 0x0001f00000000800 */
[----:B------:R0:W0:Y:S01]  /*32c0*/  MUFU.EX2 R37, R31 ;  /* 0x0000001f00257308 */ /* 0x0000220000000800 */
[----:B------:R-:W-:Y:S01]  /*32d0*/  FADD R33, R115, R28 ;  /* 0x0000001c73217221 */ /* 0x000fe20000000000 */
[----:B------:R-:W-:-:S03]  /*32e0*/  UIADD3 UR15, UPT, UPT, UR17, UR14, URZ ;  /* 0x0000000e110f7290 */ /* 0x000fc6000fffe0ff */
[----:B----4-:R-:W-:Y:S01]  /*32f0*/  FADD R32, R108, R33 ;  /* 0x000000216c207221 */ /* 0x010fe20000000000 */
[----:B------:R-:W-:Y:S01]  /*3300*/  ULEA UR15, UR20, UR15, 0x3 ;  /* 0x0000000f140f7291 */ /* 0x000fe2000f8e18ff */
[----:B-1----:R-:W-:Y:S02]  /*3310*/  F2FP.BF16.F32.PACK_AB R22, R64, R35 ;  /* 0x000000234016723e */ /* 0x002fe400000010ff */
[----:B--2---:R-:W-:Y:S01]  /*3320*/  FADD R45, R39, R32 ;  /* 0x00000020272d7221 */ /* 0x004fe20000000000 */
[----:B------:R-:W-:Y:S02]  /*3330*/  F2FP.BF16.F32.PACK_AB R10, R59, R42 ;  /* 0x0000002a3b0a723e */ /* 0x000fe400000010ff */
[----:B------:R-:W-:Y:S02]  /*3340*/  F2FP.BF16.F32.PACK_AB R11, R61, R44 ;  /* 0x0000002c3d0b723e */ /* 0x000fe400000010ff */
[----:B------:R-:W-:Y:S02]  /*3350*/  F2FP.BF16.F32.PACK_AB R12, R63, R46 ;  /* 0x0000002e3f0c723e */ /* 0x000fe400000010ff */
[----:B------:R-:W-:-:S02]  /*3360*/  F2FP.BF16.F32.PACK_AB R13, R65, R48 ;  /* 0x00000030410d723e */ /* 0x000fc400000010ff */
[----:B------:R-:W-:Y:S02]  /*3370*/  F2FP.BF16.F32.PACK_AB R14, R67, R50 ;  /* 0x00000032430e723e */ /* 0x000fe400000010ff */
[----:B------:R-:W-:Y:S02]  /*3380*/  F2FP.BF16.F32.PACK_AB R15, R89, R52 ;  /* 0x00000034590f723e */ /* 0x000fe400000010ff */
[----:B------:R-:W-:Y:S02]  /*3390*/  F2FP.BF16.F32.PACK_AB R16, R91, R54 ;  /* 0x000000365b10723e */ /* 0x000fe400000010ff */
[----:B------:R-:W-:Y:S02]  /*33a0*/  F2FP.BF16.F32.PACK_AB R17, R93, R56 ;  /* 0x000000385d11723e */ /* 0x000fe400000010ff */
[----:B------:R-:W-:Y:S02]  /*33b0*/  F2FP.BF16.F32.PACK_AB R18, R95, R58 ;  /* 0x0000003a5f12723e */ /* 0x000fe400000010ff */
[----:B------:R-:W-:-:S02]  /*33c0*/  F2FP.BF16.F32.PACK_AB R19, R99, R60 ;  /* 0x0000003c6313723e */ /* 0x000fc400000010ff */
[----:B------:R-:W-:Y:S02]  /*33d0*/  F2FP.BF16.F32.PACK_AB R20, R62, R97 ;  /* 0x000000613e14723e */ /* 0x000fe400000010ff */
[----:B---3--:R-:W-:Y:S02]  /*33e0*/  F2FP.BF16.F32.PACK_AB R24, R101, R88 ;  /* 0x000000586518723e */ /* 0x008fe400000010ff */
[----:B------:R-:W-:Y:S02]  /*33f0*/  F2FP.BF16.F32.PACK_AB R25, R103, R92 ;  /* 0x0000005c6719723e */ /* 0x000fe400000010ff */
[----:B0-----:R-:W-:Y:S02]  /*3400*/  F2FP.BF16.F32.PACK_AB R26, R105, R96 ;  /* 0x00000060691a723e */ /* 0x001fe400000010ff */
        /* <DEDUP_REMOVED lines=8> */
[----:B------:R-:W-:Y:S01]  /*3490*/  F2FP.BF16.F32.PACK_AB R35, R37, R40 ;  /* 0x000000282523723e */ /* 0x000fe200000010ff */
[----:B------:R-:W-:Y:S06]  /*34a0*/  @!P0 BRA `(.L_x_9) ;  /* 0x0000000000048947 */ /* 0x000fec0003800000 */
[----:B------:R0:W-:Y:S02]  /*34b0*/  STTM.x32 tmem[UR15], R4 ;  /* 0x00000004000079ed */ /* 0x0001e400082c000f */
.L_x_9:
[----:B------:R-:W-:Y:S01]  /*34c0*/  LOP3.LUT R88, R86, 0x40, RZ, 0x3c, !PT ;  /* 0x0000004056587812 */ /* 0x000fe200078e3cff */
[----:B-----5:R1:W-:Y:S01]  /*34d0*/  STS.U16 [R86+UR7+0x2000], R49 ;  /* 0x0020003156007988 */ /* 0x0203e20008000407 */
[----:B0-----:R-:W-:Y:S01]  /*34e0*/  FADD R4, -R94, -INF ;  /* 0xff8000005e047421 */ /* 0x001fe20000000100 */
[----:B------:R-:W-:Y:S02]  /*34f0*/  FADD R36, R36, R45 ;  /* 0x0000002d24247221 */ /* 0x000fe40000000000 */
[----:B------:R1:W-:Y:S01]  /*3500*/  STS.U16 [R86+UR7+0x2400], R55 ;  /* 0x0024003756007988 */ /* 0x0003e20008000407 */
[----:B------:R-:W-:Y:S01]  /*3510*/  FMUL R20, R4, 1.4426950216293334961 ;  /* 0x3fb8aa3b04147820 */ /* 0x000fe20000400000 */
[----:B------:R-:W-:Y:S02]  /*3520*/  FADD R41, R41, R36 ;  /* 0x0000002429297221 */ /* 0x000fe40000000000 */
[----:B------:R1:W-:Y:S03]  /*3530*/  STS.U16 [R88+UR7+0x2200], R53 ;  /* 0x0022003558007988 */ /* 0x0003e60008000407 */
[----:B------:R-:W0:Y:S01]  /*3540*/  MUFU.EX2 R20, R20 ;  /* 0x0000001400147308 */ /* 0x000e220000000800 */
[----:B------:R1:W-:Y:S01]  /*3550*/  STS.U16 [R88+UR7+0x2600], R51 ;  /* 0x0026003358007988 */ /* 0x0003e20008000407 */
[----:B------:R-:W2:Y:S02]  /*3560*/  FENCE.VIEW.ASYNC.T ;  /* 0x00000000000073c6 */ /* 0x000ea40000000200 */
[----:B--2---:R-:W-:Y:S06]  /*3570*/  BAR.SYNC.DEFER_BLOCKING 0x0 ;  /* 0x0000000000007b1d */ /* 0x004fec0000010000 */
[----:B------:R-:W2:Y:S01]  /*3580*/  LDTM.x16 R4, tmem[UR9] ;  /* 0x00000009000479ee */ /* 0x000ea20008240000 */
[----:B------:R-:W-:Y:S01]  /*3590*/  NOP ;  /* 0x0000000000007918 */ /* 0x000fe20000000000 */
[----:B-1----:R-:W-:Y:S05]  /*35a0*/  @!P0 BRA `(.L_x_10) ;  /* 0x0000000000448947 */ /* 0x002fea0003800000 */
[C---:B0-2---:R-:W-:Y:S01]  /*35b0*/  FMUL R4, R20.reuse, R4 ;  /* 0x0000000414047220 */ /* 0x045fe20000400000 */
[C---:B------:R-:W-:Y:S01]  /*35c0*/  FMUL R5, R20.reuse, R5 ;  /* 0x0000000514057220 */ /* 0x040fe20000400000 */
        /* <DEDUP_REMOVED lines=13> */
[----:B------:R-:W-:-:S04]  /*36a0*/  FMUL R19, R20, R19 ;  /* 0x0000001314137220 */ /* 0x000fc80000400000 */
[----:B------:R1:W-:Y:S03]  /*36b0*/  STTM.x16 tmem[UR9], R4 ;  /* 0x00000004000079ed */ /* 0x0003e60008240009 */
.L_x_10:
[----:B--2---:R-:W2:Y:S02]  /*36c0*/  FENCE.VIEW.ASYNC.T ;  /* 0x00000000000073c6 */ /* 0x004ea40000000200 */
[----:B--2---:R-:W-:Y:S01]  /*36d0*/  BAR.SYNC.DEFER_BLOCKING 0x0 ;  /* 0x0000000000007b1d */ /* 0x004fe20000010000 */
[----:B------:R-:W-:Y:S01]  /*36e0*/  FADD R38, R38, R41 ;  /* 0x0000002926267221 */ /* 0x000fe20000000000 */
[----:B------:R-:W-:Y:S01]  /*36f0*/  UIADD3 UR17, UPT, UPT, UR7, 0x3800, URZ ;  /* 0x0000380007117890 */ /* 0x000fe2000fffe0ff */
[----:B------:R-:W-:Y:S02]  /*3700*/  FSEL R94, R94, -INF , P0 ;  /* 0xff8000005e5e7808 */ /* 0x000fe40000000000 */
[----:B------:R-:W-:-:S04]  /*3710*/  FADD R43, R43, R38 ;  /* 0x000000262b2b7221 */ /* 0x000fc80000000000 */
[----:B------:R-:W-:-:S04]  /*3720*/  FADD R40, R40, R43 ;  /* 0x0000002b28287221 */ /* 0x000fc80000000000 */
[----:B------:R-:W-:-:S04]  /*3730*/  FADD R37, R37, R40 ;  /* 0x0000002825257221 */ /* 0x000fc80000000000 */
[----:B0-----:R-:W-:-:S05]  /*3740*/  FADD R37, R20, R37 ;  /* 0x0000002514257221 */ /* 0x001fca0000000000 */
[----:B------:R-:W-:Y:S01]  /*3750*/  FSEL R89, R37, 1, P0 ;  /* 0x3f80000025597808 */ /* 0x000fe20000000000 */
[----:B------:R0:W-:Y:S06]  /*3760*/  MEMBAR.ALL.CTA ;  /* 0x0000000000007992 */ /* 0x0001ec0000008000 */
[----:B0-----:R-:W0:Y:S02]  /*3770*/  FENCE.VIEW.ASYNC.S ;  /* 0x00000000000073c6 */ /* 0x001e240000000000 */
[----:B0-----:R-:W-:Y:S06]  /*3780*/  BAR.SYNC.DEFER_BLOCKING 0x0 ;  /* 0x0000000000007b1d */ /* 0x001fec0000010000 */
[----:B------:R-:W-:Y:S05]  /*3790*/  @!P1 BRA `(.L_x_11) ;  /* 0x0000000000d89947 */ /* 0x000fea0003800000 */
[----:B------:R-:W-:Y:S01]  /*37a0*/  UIADD3 UR5, UPT, UPT, UR7, 0x2000, URZ ;  /* 0x0000200007057890 */ /* 0x000fe2000fffe0ff */
[----:B------:R-:W-:Y:S01]  /*37b0*/  BSSY.RECONVERGENT B0, `(.L_x_12) ;  /* 0x0000033000007945 */ /* 0x000fe20003800200 */
[----:B------:R-:W-:Y:S01]  /*37c0*/  UMOV UR4, URZ ;  /* 0x000000ff00047c82 */ /* 0x000fe20008000000 */
[----:B------:R-:W-:Y:S02]  /*37d0*/  UIADD3 UR12, UPT, UPT, UR8, 0xa8, URZ ;  /* 0x000000a8080c7890 */ /* 0x000fe4000fffe0ff */
[----:B------:R-:W-:Y:S02]  /*37e0*/  USHF.R.U32.HI UR5, URZ, 0x4, UR5 ;  /* 0x00000004ff057899 */ /* 0x000fe40008011605 */
[----:B------:R-:W-:Y:S02]  /*37f0*/  UIADD3 UR20, UPT, UPT, UR8, 0xb0, URZ ;  /* 0x000000b008147890 */ /* 0x000fe4000fffe0ff */
[----:B------:R-:W-:Y:S02]  /*3800*/  USGXT.U32 UR18, UR5, 0xe ;  /* 0x0000000e0512789a */ /* 0x000fe40008000000 */
[----:B------:R-:W-:-:S02]  /*3810*/  UIADD3 UR32, UPT, UPT, UR8, 0xb8, URZ ;  /* 0x000000b808207890 */ /* 0x000fc4000fffe0ff */
[----:B------:R-:W-:Y:S02]  /*3820*/  UIADD3 UR38, UP1, UPT, UR18, 0x2, URZ ;  /* 0x0000000212267890 */ /* 0x000fe4000ff3e0ff */
[----:B------:R-:W-:Y:S02]  /*3830*/  UIADD3 UR33, UPT, UPT, UR8, 0x10, URZ ;  /* 0x0000001008217890 */ /* 0x000fe4000fffe0ff */
[----:B------:R-:W-:Y:S02]  /*3840*/  UIADD3.X UR39, UPT, UPT, UR4, 0x40004040, URZ, UP1, !UPT ;  /* 0x4000404004277890 */ /* 0x000fe40008ffe4ff */
[----:B------:R-:W-:Y:S02]  /*3850*/  UIADD3 UR34, UPT, UPT, UR8, 0xc0, URZ ;  /* 0x000000c008227890 */ /* 0x000fe4000fffe0ff */
[----:B------:R-:W-:Y:S02]  /*3860*/  UIADD3.64 UR4, UPT, UPT, UR38, 0x2, URZ ;  /* 0x0000000226047897 */ /* 0x000fe4000fffe0ff */
[----:B------:R-:W-:Y:S01]  /*3870*/  UIADD3.64 UR30, UPT, UPT, UR38, 0x4, URZ ;  /* 0x00000004261e7897 */ /* 0x000fe2000fffe0ff */
[----:B------:R-:W-:Y:S01]  /*3880*/  ELECT P0, URZ, PT ;  /* 0x0000000000ff782f */ /* 0x000fe20003800000 */
[----:B------:R-:W-:-:S02]  /*3890*/  UIADD3 UR44, UPT, UPT, UR8, 0x10, URZ ;  /* 0x00000010082c7890 */ /* 0x000fc4000fffe0ff */
[----:B------:R-:W-:Y:S02]  /*38a0*/  UIADD3 UR35, UPT, UPT, UR8, 0xc8, URZ ;  /* 0x000000c808237890 */ /* 0x000fe4000fffe0ff */
[----:B------:R-:W-:Y:S02]  /*38b0*/  UIADD3 UR45, UPT, UPT, UR8, 0x10, URZ ;  /* 0x00000010082d7890 */ /* 0x000fe4000fffe0ff */
[----:B------:R-:W-:Y:S01]  /*38c0*/  UIADD3 UR36, UPT, UPT, UR8, 0xd0, URZ ;  /* 0x000000d008247890 */ /* 0x000fe2000fffe0ff */
[----:B------:R-:W-:Y:S01]  /*38d0*/  UMOV UR26, 0x0 ;  /* 0x00000000001a7882 */ /* 0x000fe20000000000 */
[----:B------:R-:W-:Y:S01]  /*38e0*/  UMOV UR27, 0x8040490 ;  /* 0x08040490001b7882 */ /* 0x000fe20000000000 */
[----:B------:R-:W-:Y:S02]  /*38f0*/  UIADD3 UR50, UPT, UPT, UR8, 0x10, URZ ;  /* 0x0000001008327890 */ /* 0x000fe4000fffe0ff */
[----:B------:R-:W-:Y:S01]  /*3900*/  UIADD3 UR37, UPT, UPT, UR8, 0xd8, URZ ;  /* 0x000000d808257890 */ /* 0x000fe2000fffe0ff */
[----:B------:R-:W-:Y:S01]  /*3910*/  UMOV UR19, 0x40004040 ;  /* 0x4000404000137882 */ /* 0x000fe20000000000 */
[----:B------:R-:W-:Y:S01]  /*3920*/  UMOV UR22, 0x0 ;  /* 0x0000000000167882 */ /* 0x000fe20000000000 */
[----:B------:R-:W-:Y:S01]  /*3930*/  UMOV UR23, 0x8040490 ;  /* 0x0804049000177882 */ /* 0x000fe20000000000 */
[----:B------:R-:W-:Y:S01]  /*3940*/  UMOV UR28, 0x0 ;  /* 0x00000000001c7882 */ /* 0x000fe20000000000 */
[----:B------:R-:W-:Y:S01]  /*3950*/  UMOV UR29, 0x8040490 ;  /* 0x08040490001d7882 */ /* 0x000fe20000000000 */
[----:B------:R0:W-:Y:S01]  /*3960*/  UTCHMMA tmem[UR14], gdesc[UR18], tmem[UR8], tmem[UR26], idesc[UR27], UPT ;  /* 0x00ff1a120e0079ea */ /* 0x0001e2000b800008 */
        /* <DEDUP_REMOVED lines=15> */
[----:B------:R0:W-:Y:S01]  /*3a60*/  UTCHMMA tmem[UR36], gdesc[UR4], tmem[UR45], tmem[UR48], idesc[UR49], UPT ;  /* 0x00ff3004240079ea */ /* 0x0001e2000b80002d */
[----:B------:R0:W-:Y:S01]  /*3a70*/  UTCHMMA tmem[UR37], gdesc[UR30], tmem[UR50], tmem[UR52], idesc[UR53], UPT ;  /* 0x00ff341e250079ea */ /* 0x0001e2000b800032 */
[----:B------:R-:W-:Y:S05]  /*3a80*/  @!P0 BRA `(.L_x_13) ;  /* 0x0000000000148947 */ /* 0x000fea0003800000 */
[----:B0-----:R-:W-:Y:S01]  /*3a90*/  UMOV UR4, UR17 ;  /* 0x0000001100047c82 */ /* 0x001fe20008000000 */
[----:B------:R-:W-:Y:S02]  /*3aa0*/  UMOV UR5, URZ ;  /* 0x000000ff00057c82 */ /* 0x000fe40008000000 */
[----:B------:R-:W-:Y:S02]  /*3ab0*/  UMOV UR4, UR4 ;  /* 0x0000000400047c82 */ /* 0x000fe40008000000 */
[----:B------:R2:W-:Y:S01]  /*3ac0*/  UTCBAR [UR4], URZ ;  /* 0x000000ff040073e9 */ /* 0x0005e200080000ff */
[----:B------:R-:W-:Y:S02]  /*3ad0*/  NOP ;  /* 0x0000000000007918 */ /* 0x000fe40000000000 */
.L_x_13:
[----:B0-2---:R-:W-:Y:S05]  /*3ae0*/  BSYNC.RECONVERGENT B0 ;  /* 0x0000000000007941 */ /* 0x005fea0003800200 */
.L_x_12:
[----:B------:R-:W-:Y:S05]  /*3af0*/  BRA `(.L_x_14) ;  /* 0x0000000000087947 */ /* 0x000fea0003800000 */
.L_x_11:
[----:B------:R-:W-:-:S13]  /*3b00*/  ISETP.GE.AND P0, PT, R90, RZ, PT ;  /* 0x000000ff5a00720c */ /* 0x000fda0003f06270 */
[----:B------:R-:W-:Y:S05]  /*3b10*/  @!P0 BRA `(.L_x_15) ;  /* 0x0000004800d48947 */ /* 0x000fea0003800000 */
.L_x_14:
[----:B------:R-:W-:Y:S01]  /*3b20*/  UIADD3 UR4, UPT, UPT, UR7, 0x3000, URZ ;  /* 0x0000300007047890 */ /* 0x000fe2000fffe0ff */
[----:B------:R-:W-:Y:S01]  /*3b30*/  IMAD.SHL.U32 R87, R87, 0x40, RZ ;  /* 0x0000004057577824 */ /* 0x000fe200078e00ff */
[----:B------:R-:W-:Y:S01]  /*3b40*/  USHF.R.U32.HI UR22, URZ, 0x4, UR7 ;  /* 0x00000004ff167899 */ /* 0x000fe20008011607 */
[----:B------:R-:W-:Y:S01]  /*3b50*/  VIADD R90, R90, 0xc0 ;  /* 0x000000c05a5a7836 */ /* 0x000fe20000000000 */
[----:B------:R-:W-:Y:S01]  /*3b60*/  USHF.R.U32.HI UR12, URZ, 0x4, UR4 ;  /* 0x00000004ff0c7899 */ /* 0x000fe20008011604 */
[----:B------:R-:W-:Y:S01]  /*3b70*/  IMAD.MOV.U32 R96, RZ, RZ, RZ ;  /* 0x000000ffff607224 */ /* 0x000fe200078e00ff */
[----:B------:R-:W-:Y:S01]  /*3b80*/  USHF.L.U32 UR18, UR13, 0x6, URZ ;  /* 0x000000060d127899 */ /* 0x000fe200080006ff */
[----:B------:R-:W-:Y:S01]  /*3b90*/  IMAD.MOV.U32 R91, RZ, RZ, RZ ;  /* 0x000000ffff5b7224 */ /* 0x000fe200078e00ff */
[----:B------:R-:W-:Y:S01]  /*3ba0*/  USGXT.U32 UR12, UR12, 0xe ;  /* 0x0000000e0c0c789a */ /* 0x000fe20008000000 */
[----:B------:R-:W-:Y:S01]  /*3bb0*/  IMAD.MOV.U32 R105, RZ, RZ, RZ ;  /* 0x000000ffff697224 */ /* 0x000fe200078e00ff */
[----:B------:R-:W-:Y:S01]  /*3bc0*/  USGXT.U32 UR22, UR22, 0xe ;  /* 0x0000000e1616789a */ /* 0x000fe20008000000 */
[----:B------:R-:W-:Y:S01]  /*3bd0*/  IMAD.MOV.U32 R92, RZ, RZ, RZ ;  /* 0x000000ffff5c7224 */ /* 0x000fe200078e00ff */
[----:B------:R-:W-:Y:S01]  /*3be0*/  UIADD3 UR28, UP2, UPT, UR12, 0x2, URZ ;  /* 0x000000020c1c7890 */ /* 0x000fe2000ff5e0ff */
[----:B------:R-:W-:Y:S01]  /*3bf0*/  IMAD.MOV.U32 R93, RZ, RZ, R87 ;  /* 0x000000ffff5d7224 */ /* 0x000fe200078e0057 */
[----:B------:R-:W-:Y:S01]  /*3c00*/  UMOV UR4, URZ ;  /* 0x000000ff00047c82 */ /* 0x000fe20008000000 */
[----:B------:R-:W-:Y:S01]  /*3c10*/  USHF.R.U32.HI UR16, URZ, 0x4, UR16 ;  /* 0x00000004ff107899 */ /* 0x000fe20008011610 */
[----:B------:R-:W-:Y:S01]  /*3c20*/  IMAD.U32 R95, RZ, RZ, UR18 ;  /* 0x00000012ff5f7e24 */ /* 0x000fe2000f8e00ff */
[----:B------:R-:W-:-:S02]  /*3c30*/  UIADD3.X UR29, UPT, UPT, UR4, 0x40004040, URZ, UP2, !UPT ;  /* 0x40004040041d7890 */ /* 0x000fc400097fe4ff */
[----:B------:R-:W-:Y:S01]  /*3c40*/  UIADD3 UR30, UP2, UPT, UR22, 0x800100, URZ ;  /* 0x00800100161e7890 */ /* 0x000fe2000ff5e0ff */
[----:B------:R-:W-:Y:S01]  /*3c50*/  UMOV UR5, URZ ;  /* 0x000000ff00057c82 */ /* 0x000fe20008000000 */
[----:B------:R-:W-:Y:S01]  /*3c60*/  UMOV UR26, UR17 ;  /* 0x00000011001a7c82 */ /* 0x000fe20008000000 */
[----:B------:R-:W-:Y:S01]  /*3c70*/  UISETP.NE.U32.AND UP1, UPT, UR21, URZ, UPT ;  /* 0x000000ff1500728c */ /* 0x000fe2000bf25070 */
[----:B------:R-:W0:Y:S01]  /*3c80*/  LDCU UR27, c[0x0][0x3a8] ;  /* 0x00007500ff1b77ac */ /* 0x000e220008000800 */
[----:B------:R-:W-:Y:S02]  /*3c90*/  USGXT.U32 UR16, UR16, 0xe ;  /* 0x0000000e1010789a */ /* 0x000fe40008000000 */
[----:B------:R-:W-:Y:S02]  /*3ca0*/  ULOP3.LUT UR22, UR22, 0x800000, URZ, 0xfc, !UPT ;  /* 0x0080000016167892 */ /* 0x000fe4000f8efcff */
[----:B------:R-:W-:Y:S02]  /*3cb0*/  UIADD3.X UR31, UPT, UPT, UR5, 0x40004040, URZ, UP2, !UPT ;  /* 0x40004040051f7890 */ /* 0x000fe400097fe4ff */
[----:B------:R-:W-:-:S02]  /*3cc0*/  UIADD3.64 UR32, UPT, UPT, UR28, 0x2, URZ ;  /* 0x000000021c207897 */ /* 0x000fc4000fffe0ff */
[----:B------:R-:W-:Y:S01]  /*3cd0*/  UIADD3.64 UR34, UPT, UPT, UR28, 0x4, URZ ;  /* 0x000000041c227897 */ /* 0x000fe2000fffe0ff */
[----:B------:R-:W-:Y:S01]  /*3ce0*/  UMOV UR19, 0x1 ;  /* 0x0000000100137882 */ /* 0x000fe20000000000 */
[----:B------:R-:W-:Y:S01]  /*3cf0*/  UMOV UR17, 0xc0004010 ;  /* 0xc000401000117882 */ /* 0x000fe20000000000 */
[----:B------:R-:W-:-:S09]  /*3d00*/  UMOV UR13, 0x40004040 ;  /* 0x40004040000d7882 */ /* 0x000fd20000000000 */
.L_x_20:
[----:B-1----:R-:W-:-:S04]  /*3d10*/  IMAD.WIDE R6, R93, 0x2, R74 ;  /* 0x000000025d067825 */ /* 0x002fc800078e024a */
[C---:B------:R-:W-:Y:S02]  /*3d20*/  IMAD.WIDE R4, R93.reuse, 0x2, R76 ;  /* 0x000000025d047825 */ /* 0x040fe400078e024c */
[----:B------:R1:W2:Y:S02]  /*3d30*/  LDG.E.U16 R6, desc[UR24][R6.64] ;  /* 0x0000001806067981 */ /* 0x0002a4000c1e1500 */
[C---:B------:R-:W-:Y:S02]  /*3d40*/  IMAD.WIDE R8, R93.reuse, 0x2, R72 ;  /* 0x000000025d087825 */ /* 0x040fe400078e0248 */
[----:B------:R-:W3:Y:S02]  /*3d50*/  LDG.E.U16 R4, desc[UR24][R4.64] ;  /* 0x0000001804047981 */ /* 0x000ee4000c1e1500 */
[----:B------:R-:W-:Y:S02]  /*3d60*/  IMAD.WIDE R10, R93, 0x2, R70 ;  /* 0x000000025d0a7825 */ /* 0x000fe400078e0246 */
[----:B------:R4:W5:Y:S04]  /*3d70*/  LDG.E.U16 R8, desc[UR24][R8.64] ;  /* 0x0000001808087981 */ /* 0x000968000c1e1500 */
[----:B------:R0:W3:Y:S01]  /*3d80*/  LDG.E.U16 R10, desc[UR24][R10.64] ;  /* 0x000000180a0a7981 */ /* 0x0000e2000c1e1500 */
[----:B------:R-:W-:-:S02]  /*3d90*/  IADD3 R13, P2, PT, R91, 0x75, RZ ;  /* 0x000000755b0d7810 */ /* 0x000fc40007f5e0ff */
[----:B-1----:R-:W-:Y:S02]  /*3da0*/  IADD3 R7, P0, PT, R91, 0x42, RZ ;  /* 0x000000425b077810 */ /* 0x002fe40007f1e0ff */
[----:B------:R-:W-:Y:S02]  /*3db0*/  ISETP.GT.U32.AND P4, PT, R13, R2, PT ;  /* 0x000000020d00720c */ /* 0x000fe40003f84070 */
[C---:B------:R-:W-:Y:S02]  /*3dc0*/  IADD3 R13, P3, PT, R91.reuse, 0x41, RZ ;  /* 0x000000415b0d7810 */ /* 0x040fe40007f7e0ff */
[C---:B------:R-:W-:Y:S01]  /*3dd0*/  IADD3 R15, P1, PT, R91.reuse, 0x43, RZ ;  /* 0x000000435b0f7810 */ /* 0x040fe20007f3e0ff */
[--C-:B----4-:R-:W-:Y:S01]  /*3de0*/  IMAD.X R9, RZ, RZ, R105.reuse, P0 ;  /* 0x000000ffff097224 */ /* 0x110fe200000e0669 */
[C---:B------:R-:W-:Y:S01]  /*3df0*/  IADD3 R119, P0, PT, R91.reuse, 0x45, RZ ;  /* 0x000000455b777810 */ /* 0x040fe20007f1e0ff */
[--C-:B------:R-:W-:Y:S01]  /*3e00*/  IMAD.X R5, RZ, RZ, R105.reuse, P3 ;  /* 0x000000ffff057224 */ /* 0x100fe200018e0669 */
[C---:B------:R-:W-:Y:S01]  /*3e10*/  IADD3 R17, P3, PT, R91.reuse, 0x44, RZ ;  /* 0x000000445b117810 */ /* 0x040fe20007f7e0ff */
[--C-:B0-----:R-:W-:Y:S01]  /*3e20*/  IMAD.X R11, RZ, RZ, R105.reuse, P1 ;  /* 0x000000ffff0b7224 */ /* 0x101fe200008e0669 */
[C---:B------:R-:W-:Y:S01]  /*3e30*/  IADD3 R123, P1, PT, R91.reuse, 0x46, RZ ;  /* 0x000000465b7b7810 */ /* 0x040fe20007f3e0ff */
[----:B------:R-:W-:Y:S01]  /*3e40*/  IMAD.X R142, RZ, RZ, R105, P0 ;  /* 0x000000ffff8e7224 */ /* 0x000fe200000e0669 */
[----:B------:R-:W-:-:S03]  /*3e50*/  IADD3 R115, P0, PT, R91, 0x48, RZ ;  /* 0x000000485b737810 */ /* 0x000fc60007f1e0ff */
[--C-:B------:R-:W-:Y:S01]  /*3e60*/  IMAD.X R138, RZ, RZ, R105.reuse, P1 ;  /* 0x000000ffff8a7224 */ /* 0x100fe200008e0669 */
        /* <DEDUP_REMOVED lines=32> */
[C---:B------:R-:W-:Y:S02]  /*4070*/  IADD3 R21, P1, PT, R91.reuse, 0x61, RZ ;  /* 0x000000615b157810 */ /* 0x040fe40007f3e0ff */
[----:B------:R-:W-:Y:S01]  /*4080*/  LOP3.LUT P5, RZ, R0, 0xff, RZ, 0xc0, !PT ;  /* 0x000000ff00ff7812 */ /* 0x000fe200078ac0ff */
[--C-:B------:R-:W-:Y:S01]  /*4090*/  IMAD.X R12, RZ, RZ, R105.reuse, P0 ;  /* 0x000000ffff0c7224 */ /* 0x100fe200000e0669 */
[C---:B------:R-:W-:Y:S01]  /*40a0*/  IADD3 R25, P0, PT, R91.reuse, 0x63, RZ ;  /* 0x000000635b197810 */ /* 0x040fe20007f1e0ff */
[----:B------:R-:W-:Y:S01]  /*40b0*/  IMAD.X R14, RZ, RZ, R105, P1 ;  /* 0x000000ffff0e7224 */ /* 0x000fe200008e0669 */
[----:B------:R-:W-:Y:S01]  /*40c0*/  UMOV UR4, 0x1 ;  /* 0x0000000100047882 */ /* 0x000fe20000000000 */
[----:B------:R-:W-:Y:S01]  /*40d0*/  IADD3 R27, P1, PT, R91, 0x64, RZ ;  /* 0x000000645b1b7810 */ /* 0x000fe20007f3e0ff */
[----:B------:R-:W-:-:S04]  /*40e0*/  @!UP0 UIADD3 UR4, UPT, UPT, -UR4, 0x100000, URZ ;  /* 0x0010000004048890 */ /* 0x000fc8000fffe1ff */
[----:B------:R-:W-:Y:S02]  /*40f0*/  @!UP0 USHF.L.U32 UR5, UR4, 0xb, URZ ;  /* 0x0000000b04058899 */ /* 0x000fe400080006ff */
[----:B------:R-:W-:Y:S01]  /*4100*/  @!UP0 USHF.L.U32 UR4, UR4, 0x1, URZ ;  /* 0x0000000104048899 */ /* 0x000fe200080006ff */
[--C-:B------:R-:W-:Y:S01]  /*4110*/  IMAD.X R18, RZ, RZ, R105.reuse, P0 ;  /* 0x000000ffff127224 */ /* 0x100fe200000e0669 */
[C---:B------:R-:W-:Y:S01]  /*4120*/  IADD3 R31, P0, PT, R91.reuse, 0x66, RZ ;  /* 0x000000665b1f7810 */ /* 0x040fe20007f1e0ff */
[--C-:B------:R-:W-:Y:S01]  /*4130*/  IMAD.X R20, RZ, RZ, R105.reuse, P1 ;  /* 0x000000ffff147224 */ /* 0x100fe200008e0669 */
[C---:B------:R-:W-:Y:S01]  /*4140*/  IADD3 R33, P1, PT, R91.reuse, 0x67, RZ ;  /* 0x000000675b217810 */ /* 0x040fe20007f3e0ff */
[----:B------:R-:W-:Y:S02]  /*4150*/  VOTEU.ALL UP2, P5 ;  /* 0x0000000000ff7886 */ /* 0x000fe40002840000 */
        /* <DEDUP_REMOVED lines=18> */
[----:B--2---:R0:W-:Y:S02]  /*4280*/  STS.U16 [R3+UR7+0x2a00], R6 ;  /* 0x002a000603007988 */ /* 0x0041e40008000407 */
[----:B0-----:R-:W-:Y:S01]  /*4290*/  IMAD.X R6, RZ, RZ, R105, P3 ;  /* 0x000000ffff067224 */ /* 0x001fe200018e0669 */
[----:B------:R-:W-:-:S05]  /*42a0*/  IADD3 R113, P3, PT, R91, 0x47, RZ ;  /* 0x000000475b717810 */ /* 0x000fca0007f7e0ff */
[----:B------:R-:W-:Y:S01]  /*42b0*/  IMAD.X R163, RZ, RZ, R105, P3 ;  /* 0x000000ffffa37224 */ /* 0x000fe200018e0669 */
        /* <DEDUP_REMOVED lines=17> */
[--C-:B------:R-:W-:Y:S01]  /*43d0*/  IMAD.X R16, RZ, RZ, R105.reuse, P3 ;  /* 0x000000ffff107224 */ /* 0x100fe200018e0669 */
[C---:B------:R-:W-:Y:S01]  /*43e0*/  IADD3 R29, P3, PT, R91.reuse, 0x65, RZ ;  /* 0x000000655b1d7810 */ /* 0x040fe20007f7e0ff */
[----:B---3--:R0:W-:Y:S04]  /*43f0*/  STS.U16 [R3+UR7+0x2800], R4 ;  /* 0x0028000403007988 */ /* 0x0081e80008000407 */
[--C-:B------:R-:W-:Y:S01]  /*4400*/  IMAD.X R22, RZ, RZ, R105.reuse, P3 ;  /* 0x000000ffff167224 */ /* 0x100fe200018e0669 */
[C---:B------:R-:W-:Y:S01]  /*4410*/  IADD3 R153, P3, PT, R91.reuse, 0x68, RZ ;  /* 0x000000685b997810 */ /* 0x040fe20007f7e0ff */
[----:B-----5:R1:W-:Y:S04]  /*4420*/  STS.U16 [R3+UR7+0x2c00], R8 ;  /* 0x002c000803007988 */ /* 0x0203e80008000407 */
[----:B------:R1:W-:Y:S01]  /*4430*/  STS.U16 [R3+UR7+0x2e00], R10 ;  /* 0x002e000a03007988 */ /* 0x0003e20008000407 */
[----:B------:R-:W-:Y:S01]  /*4440*/  IMAD.X R102, RZ, RZ, R105, P3 ;  /* 0x000000ffff667224 */ /* 0x000fe200018e0669 */
[----:B------:R2:W-:Y:S06]  /*4450*/  MEMBAR.ALL.CTA ;  /* 0x0000000000007992 */ /* 0x0005ec0000008000 */
[----:B--2---:R-:W-:Y:S04]  /*4460*/  FENCE.VIEW.ASYNC.S ;  /* 0x00000000000073c6 */ /* 0x004fe80000000000 */
[----:B------:R-:W2:Y:S02]  /*4470*/  FENCE.VIEW.ASYNC.S ;  /* 0x00000000000073c6 */ /* 0x000ea40000000000 */
[----:B--2---:R1:W2:Y:S02]  /*4480*/  @!UP2 SYNCS.EXCH.64 URZ, [UR7+0x3810], UR4 ;  /* 0x0038100407ffa5b2 */ /* 0x0042a40008000100 */
[----:B--2---:R-:W-:Y:S01]  /*4490*/  BAR.SYNC.DEFER_BLOCKING 0x0 ;  /* 0x0000000000007b1d */ /* 0x004fe20000010000 */
[----:B------:R-:W-:-:S05]  /*44a0*/  IADD3 R155, P3, PT, R91, 0x6b, RZ ;  /* 0x0000006b5b9b7810 */ /* 0x000fca0007f7e0ff */
[----:B------:R-:W-:Y:S01]  /*44b0*/  IMAD.X R104, RZ, RZ, R105, P3 ;  /* 0x000000ffff687224 */ /* 0x000fe200018e0669 */
[----:B------:R-:W-:-:S05]  /*44c0*/  IADD3 R39, P3, PT, R91, 0x6e, RZ ;  /* 0x0000006e5b277810 */ /* 0x000fca0007f7e0ff */
[--C-:B------:R-:W-:Y:S01]  /*44d0*/  IMAD.X R98, RZ, RZ, R105.reuse, P3 ;  /* 0x000000ffff627224 */ /* 0x100fe200018e0669 */
[----:B------:R-:W-:Y:S01]  /*44e0*/  IADD3 R45, P3, PT, R91, 0x71, RZ ;  /* 0x000000715b2d7810 */ /* 0x000fe20007f7e0ff */
[----:B0-----:R-:W-:-:S04]  /*44f0*/  IMAD.X R4, RZ, RZ, R105, P1 ;  /* 0x000000ffff047224 */ /* 0x001fc800008e0669 */
[----:B------:R-:W-:Y:S01]  /*4500*/  IMAD.X R36, RZ, RZ, R105, P3 ;  /* 0x000000ffff247224 */ /* 0x000fe200018e0669 */
[----:B------:R-:W-:Y:S01]  /*4510*/  IADD3 R51, P3, PT, R91, 0x74, RZ ;  /* 0x000000745b337810 */ /* 0x000fe20007f7e0ff */
[----:B-1----:R-:W-:-:S12]  /*4520*/  BRA.U UP1, `(.L_x_16) ;  /* 0x0000000101347547 */ /* 0x002fd8000b800000 */
[----:B------:R-:W-:Y:S02]  /*4530*/  UIADD3 UR36, UPT, UPT, UR8, 0x60, URZ ;  /* 0x0000006008247890 */ /* 0x000fe4000fffe0ff */
[----:B------:R-:W-:Y:S01]  /*4540*/  UIADD3 UR4, UPT, UPT, UR7, 0x3810, URZ ;  /* 0x0000381007047890 */ /* 0x000fe2000fffe0ff */
[----:B------:R-:W-:Y:S01]  /*4550*/  UMOV UR23, 0x40004040 ;  /* 0x4000404000177882 */ /* 0x000fe20000000000 */
[----:B------:R-:W-:Y:S01]  /*4560*/  UMOV UR20, 0x0 ;  /* 0x0000000000147882 */ /* 0x000fe20000000000 */
[----:B------:R-:W-:Y:S01]  /*4570*/  UMOV UR21, 0x8108490 ;  /* 0x0810849000157882 */ /* 0x000fe20000000000 */
[----:B------:R-:W-:Y:S01]  /*4580*/  UMOV UR5, URZ ;  /* 0x000000ff00057c82 */ /* 0x000fe20008000000 */
[----:B------:R-:W-:Y:S01]  /*4590*/  UMOV UR38, 0x0 ;  /* 0x0000000000267882 */ /* 0x000fe20000000000 */
[----:B------:R-:W-:Y:S01]  /*45a0*/  UMOV UR39, 0x8108490 ;  /* 0x0810849000277882 */ /* 0x000fe20000000000 */
[----:B------:R0:W-:Y:S01]  /*45b0*/  UTCHMMA gdesc[UR22], gdesc[UR16], tmem[UR10], tmem[UR20], idesc[UR21], !UPT ;  /* 0x00ff1410160075ea */ /* 0x0001e2000f80000a */
[----:B------:R-:W-:Y:S01]  /*45c0*/  UMOV UR4, UR4 ;  /* 0x0000000400047c82 */ /* 0x000fe20008000000 */
[----:B------:R0:W-:Y:S01]  /*45d0*/  UTCHMMA gdesc[UR30], gdesc[UR16], tmem[UR36], tmem[UR38], idesc[UR39], !UPT ;  /* 0x00ff26101e0075ea */ /* 0x0001e2000f800024 */
[----:B------:R0:W-:Y:S01]  /*45e0*/  UTCBAR [UR4], URZ ;  /* 0x000000ff040073e9 */ /* 0x0001e200080000ff */
[----:B------:R-:W-:-:S02]  /*45f0*/  NOP ;  /* 0x0000000000007918 */ /* 0x000fc40000000000 */
.L_x_16:
[----:B------:R-:W1:Y:S01]  /*4600*/  SYNCS.PHASECHK.TRANS64.TRYWAIT P1, [UR7+0x3810], RZ ;  /* 0x003810ffff0075a7 */ /* 0x000e620008021107 */
[--C-:B------:R-:W-:Y:S01]  /*4610*/  IMAD.X R8, RZ, RZ, R105.reuse, P3 ;  /* 0x000000ffff087224 */ /* 0x100fe200018e0669 */
[C---:B------:R-:W-:Y:S01]  /*4620*/  IADD3 R55, P3, PT, R91.reuse, 0x77, RZ ;  /* 0x000000775b377810 */ /* 0x040fe20007f7e0ff */
        /* <DEDUP_REMOVED lines=9> */
[----:B------:R-:W-:Y:S01]  /*46c0*/  IADD3 R65, P0, PT, R91, 0x7c, RZ ;  /* 0x0000007c5b417810 */ /* 0x000fe20007f1e0ff */
[--C-:B------:R-:W-:Y:S01]  /*46d0*/  IMAD.X R48, RZ, RZ, R105.reuse, P3 ;  /* 0x000000ffff307224 */ /* 0x100fe200018e0669 */
[----:B------:R-:W-:Y:S01]  /*46e0*/  ISETP.GT.U32.AND P3, PT, R51, R2, PT ;  /* 0x000000023300720c */ /* 0x000fe20003f64070 */
        /* <DEDUP_REMOVED lines=9> */
[-C--:B------:R-:W-:Y:S01]  /*4780*/  ISETP.GT.U32.AND P2, PT, R55, R2.reuse, PT ;  /* 0x000000023700720c */ /* 0x080fe20003f44070 */
[----:B------:R-:W-:Y:S01]  /*4790*/  IMAD.X R105, RZ, RZ, R105, P0 ;  /* 0x000000ffff697224 */ /* 0x000fe200000e0669 */
[----:B------:R-:W-:Y:S01]  /*47a0*/  ISETP.GT.U32.AND P0, PT, R53, R2, PT ;  /* 0x000000023500720c */ /* 0x000fe20003f04070 */
[----:B-1----:R-:W-:-:S12]  /*47b0*/  @!P1 BRA `(.L_x_17) ;  /* 0x0000004c00749947 */ /* 0x002fd80003800000 */
.L_x_25:
[----:B------:R-:W-:Y:S01]  /*47c0*/  BAR.SYNC.DEFER_BLOCKING 0x0 ;  /* 0x0000000000007b1d */ /* 0x000fe20000010000 */
[----:B------:R-:W-:Y:S02]  /*47d0*/  ISETP.GT.U32.AND.EX P5, PT, R10, RZ, PT, P4 ;  /* 0x000000ff0a00720c */ /* 0x000fe40003fa4140 */
[----:B------:R-:W-:Y:S02]  /*47e0*/  ISETP.GT.U32.AND.EX P4, PT, R8, RZ, PT, P3 ;  /* 0x000000ff0800720c */ /* 0x000fe40003f84130 */
[----:B------:R-:W-:Y:S02]  /*47f0*/  LOP3.LUT R69, R69, 0xfffffffb, RZ, 0xc0, !PT ;  /* 0xfffffffb45457812 */ /* 0x000fe400078ec0ff */
[----:B------:R-:W-:Y:S02]  /*4800*/  ISETP.GT.U32.AND.EX P3, PT, R42, RZ, PT, P2 ;  /* 0x000000ff2a00720c */ /* 0x000fe40003f64120 */
[----:B------:R-:W-:Y:S02]  /*4810*/  ISETP.GT.U32.AND P1, PT, R45, R2, PT ;  /* 0x000000022d00720c */ /* 0x000fe40003f24070 */
[----:B------:R-:W-:-:S02]  /*4820*/  ISETP.GT.U32.AND.EX P0, PT, R40, RZ, PT, P0 ;  /* 0x000000ff2800720c */ /* 0x000fc40003f04100 */
[----:B------:R-:W-:Y:S02]  /*4830*/  ISETP.GT.U32.AND.EX P2, PT, R36, RZ, PT, P1 ;  /* 0x000000ff2400720c */ /* 0x000fe40003f44110 */
[----:B------:R-:W-:Y:S02]  /*4840*/  @P5 LOP3.LUT R69, R69, 0x4, RZ, 0xfc, !PT ;  /* 0x0000000445455812 */ /* 0x000fe400078efcff */
[-C--:B------:R-:W-:Y:S02]  /*4850*/  ISETP.GT.U32.AND P1, PT, R43, R2.reuse, PT ;  /* 0x000000022b00720c */ /* 0x080fe40003f24070 */
[----:B------:R-:W-:Y:S02]  /*4860*/  LOP3.LUT R69, R69, 0xfffffffd, RZ, 0xc0, !PT ;  /* 0xfffffffd45457812 */ /* 0x000fe400078ec0ff */
[----:B------:R-:W-:Y:S02]  /*4870*/  ISETP.GT.U32.AND P5, PT, R13, R2, PT ;  /* 0x000000020d00720c */ /* 0x000fe40003fa4070 */
[----:B------:R-:W-:-:S02]  /*4880*/  @P4 LOP3.LUT R69, R69, 0x2, RZ, 0xfc, !PT ;  /* 0x0000000245454812 */ /* 0x000fc400078efcff */
[----:B------:R-:W-:Y:S02]  /*4890*/  ISETP.GT.U32.AND.EX P1, PT, R34, RZ, PT, P1 ;  /* 0x000000ff2200720c */ /* 0x000fe40003f24110 */
[----:B------:R-:W-:Y:S02]  /*48a0*/  LOP3.LUT R69, R69, 0xfffffffe, RZ, 0xc0, !PT ;  /* 0xfffffffe45457812 */ /* 0x000fe400078ec0ff */
[----:B------:R-:W-:Y:S02]  /*48b0*/  ISETP.GT.U32.AND.EX P5, PT, R5, RZ, PT, P5 ;  /* 0x000000ff0500720c */ /* 0x000fe40003fa4150 */
[----:B------:R-:W-:Y:S02]  /*48c0*/  @P3 LOP3.LUT R69, R69, 0x1, RZ, 0xfc, !PT ;  /* 0x0000000145453812 */ /* 0x000fe400078efcff */
[----:B------:R-:W-:Y:S02]  /*48d0*/  ISETP.GT.U32.AND P6, PT, R39, R2, PT ;  /* 0x000000022700720c */ /* 0x000fe40003fc4070 */
[----:B------:R-:W-:-:S02]  /*48e0*/  LOP3.LUT R69, R69, 0xfffffff7, RZ, 0xc0, !PT ;  /* 0xfffffff745457812 */ /* 0x000fc400078ec0ff */
[----:B------:R-:W-:Y:S02]  /*48f0*/  ISETP.GT.U32.AND.EX P6, PT, R98, RZ, PT, P6 ;  /* 0x000000ff6200720c */ /* 0x000fe40003fc4160 */
[----:B------:R-:W-:Y:S02]  /*4900*/  @P2 LOP3.LUT R69, R69, 0x8, RZ, 0xfc, !PT ;  /* 0x0000000845452812 */ /* 0x000fe400078efcff */
[-C--:B------:R-:W-:Y:S02]  /*4910*/  ISETP.GT.U32.AND P2, PT, R49, R2.reuse, PT ;  /* 0x000000023100720c */ /* 0x080fe40003f44070 */
[----:B------:R-:W-:Y:S02]  /*4920*/  LOP3.LUT R69, R69, 0xfeffffff, RZ, 0xc0, !PT ;  /* 0xfeffffff45457812 */ /* 0x000fe400078ec0ff */
[----:B------:R-:W-:Y:S02]  /*4930*/  ISETP.GT.U32.AND.EX P4, PT, R4, RZ, PT, P2 ;  /* 0x000000ff0400720c */ /* 0x000fe40003f84120 */
[----:B------:R-:W-:-:S04]  /*4940*/  ISETP.GT.U32.AND P2, PT, R47, R2, PT ;  /* 0x000000022f00720c */ /* 0x000fc80003f44070 */
[----:B------:R-:W-:Y:S02]  /*4950*/  ISETP.GT.U32.AND.EX P3, PT, R38, RZ, PT, P2 ;  /* 0x000000ff2600720c */ /* 0x000fe40003f64120 */
[----:B------:R-:W-:-:S05]  /*4960*/  ISETP.GT.U32.AND P2, PT, R51, R2, PT ;  /* 0x000000023300720c */ /* 0x000fca0003f44070 */
[----:B------:R-:W-:Y:S02]  /*4970*/  @P4 LOP3.LUT R69, R69, 0x1000000, RZ, 0xfc, !PT ;  /* 0x0100000045454812 */ /* 0x000fe400078efcff */
[----:B------:R-:W-:Y:S02]  /*4980*/  ISETP.GT.U32.AND.EX P4, PT, R54, RZ, PT, P2 ;  /* 0x000000ff3600720c */ /* 0x000fe40003f84120 */
[----:B------:R-:W-:Y:S02]  /*4990*/  LOP3.LUT R69, R69, 0xff7fffff, RZ, 0xc0, !PT ;  /* 0xff7fffff45457812 */ /* 0x000fe400078ec0ff */
[----:B------:R-:W-:Y:S02]  /*49a0*/  ISETP.GT.U32.AND P2, PT, R65, R2, PT ;  /* 0x000000024100720c */ /* 0x000fe40003f44070 */
[----:B------:R-:W-:Y:S02]  /*49b0*/  @P3 LOP3.LUT R69, R69, 0x800000, RZ, 0xfc, !PT ;  /* 0x0080000045453812 */ /* 0x000fe400078efcff */
[----:B------:R-:W-:-:S02]  /*49c0*/  ISETP.GT.U32.AND.EX P3, PT, R52, RZ, PT, P2 ;  /* 0x000000ff3400720c */ /* 0x000fc40003f64120 */
[----:B------:R-:W-:Y:S02]  /*49d0*/  LOP3.LUT R69, R69, 0xffbfffff, RZ, 0xc0, !PT ;  /* 0xffbfffff45457812 */ /* 0x000fe400078ec0ff */
[-C--:B------:R-:W-:Y:S02]  /*49e0*/  ISETP.GT.U32.AND P2, PT, R67, R2.reuse, PT ;  /* 0x000000024300720c */ /* 0x080fe40003f44070 */
[----:B------:R-:W-:Y:S02]  /*49f0*/  @P4 LOP3.LUT R69, R69, 0x400000, RZ, 0xfc, !PT ;  /* 0x0040000045454812 */ /* 0x000fe400078efcff */
[----:B------:R-:W-:Y:S02]  /*4a00*/  ISETP.GT.U32.AND.EX P4, PT, R56, RZ, PT, P2 ;  /* 0x000000ff3800720c */ /* 0x000fe40003f84120 */
[----:B------:R-:W-:Y:S02]  /*4a10*/  LOP3.LUT R69, R69, 0xffdfffff, RZ, 0xc0, !PT ;  /* 0xffdfffff45457812 */ /* 0x000fe400078ec0ff */
[----:B------:R-:W-:-:S02]  /*4a20*/  ISETP.GT.U32.AND P2, PT, R59, R2, PT ;  /* 0x000000023b00720c */ /* 0x000fc40003f44070 */
        /* <DEDUP_REMOVED lines=61> */
[-C--:B------:R-:W-:Y:S02]  /*4e00*/  ISETP.GT.U32.AND P4, PT, R7, R2.reuse, PT ;  /* 0x000000020700720c */ /* 0x080fe40003f84070 */
[----:B------:R-:W-:Y:S02]  /*4e10*/  LOP3.LUT R69, R69, 0xfffffeff, RZ, 0xc0, !PT ;  /* 0xfffffeff45457812 */ /* 0x000fe400078ec0ff */
[----:B------:R-:W-:Y:S02]  /*4e20*/  ISETP.GT.U32.AND.EX P2, PT, R6, RZ, PT, P2 ;  /* 0x000000ff0600720c */ /* 0x000fe40003f44120 */
[----:B------:R-:W-:Y:S02]  /*4e30*/  @P3 LOP3.LUT R69, R69, 0x100, RZ, 0xfc, !PT ;  /* 0x0000010045453812 */ /* 0x000fe400078efcff */
[----:B------:R-:W-:-:S02]  /*4e40*/  ISETP.GT.U32.AND P3, PT, R15, R2, PT ;  /* 0x000000020f00720c */ /* 0x000fc40003f64070 */
[----:B------:R-:W-:Y:S02]  /*4e50*/  ISETP.GT.U32.AND.EX P4, PT, R9, RZ, PT, P4 ;  /* 0x000000ff0900720c */ /* 0x000fe40003f84140 */
[----:B------:R-:W-:Y:S02]  /*4e60*/  ISETP.GT.U32.AND.EX P3, PT, R11, RZ, PT, P3 ;  /* 0x000000ff0b00720c */ /* 0x000fe40003f64130 */
[----:B------:R-:W1:Y:S02]  /*4e70*/  LDTM.x64 R4, tmem[UR11] ;  /* 0x0000000b000479ee */ /* 0x000e640008340000 */
[----:B-1----:R-:W-:Y:S01]  /*4e80*/  FMUL R8, R8, UR27 ;  /* 0x0000001b08087c20 */ /* 0x002fe20008400000 */
[----:B------:R-:W-:Y:S01]  /*4e90*/  FMUL R7, R7, UR27 ;  /* 0x0000001b07077c20 */ /* 0x000fe20008400000 */
[----:B------:R-:W-:Y:S01]  /*4ea0*/  FMUL R5, R5, UR27 ;  /* 0x0000001b05057c20 */ /* 0x000fe20008400000 */
[----:B------:R-:W-:Y:S01]  /*4eb0*/  FMUL R6, R6, UR27 ;  /* 0x0000001b06067c20 */ /* 0x000fe20008400000 */
[----:B------:R-:W-:Y:S01]  /*4ec0*/  FMUL R14, R14, UR27 ;  /* 0x0000001b0e0e7c20 */ /* 0x000fe20008400000 */
[----:B------:R-:W-:Y:S01]  /*4ed0*/  FSEL R8, R8, -INF , !P2 ;  /* 0xff80000008087808 */ /* 0x000fe20005000000 */
[----:B------:R-:W-:Y:S01]  /*4ee0*/  FMUL R12, R12, UR27 ;  /* 0x0000001b0c0c7c20 */ /* 0x000fe20008400000 */
[----:B------:R-:W-:Y:S01]  /*4ef0*/  LOP3.LUT P2, RZ, R69, 0x4, RZ, 0xc0, !PT ;  /* 0x0000000445ff7812 */ /* 0x000fe2000784c0ff */
[----:B------:R-:W-:Y:S01]  /*4f00*/  FMUL R16, R16, UR27 ;  /* 0x0000001b10107c20 */ /* 0x000fe20008400000 */
[----:B------:R-:W-:Y:S01]  /*4f10*/  FSEL R7, R7, -INF , !P3 ;  /* 0xff80000007077808 */ /* 0x000fe20005800000 */
[----:B------:R-:W-:Y:S01]  /*4f20*/  FMUL R15, R15, UR27 ;  /* 0x0000001b0f0f7c20 */ /* 0x000fe20008400000 */
[----:B------:R-:W-:Y:S01]  /*4f30*/  SEL R98, RZ, 0x4, !P2 ;  /* 0x00000004ff627807 */ /* 0x000fe20005000000 */
[----:B------:R-:W-:Y:S01]  /*4f40*/  FMUL R11, R11, UR27 ;  /* 0x0000001b0b0b7c20 */ /* 0x000fe20008400000 */
[-C--:B------:R-:W-:Y:S01]  /*4f50*/  ISETP.GT.U32.AND P2, PT, R151, R2.reuse, PT ;  /* 0x000000029700720c */ /* 0x080fe20003f44070 */
[----:B------:R-:W-:Y:S01]  /*4f60*/  FMUL R17, R17, UR27 ;  /* 0x0000001b11117c20 */ /* 0x000fe20008400000 */
[----:B------:R-:W-:Y:S01]  /*4f70*/  LOP3.LUT P3, RZ, R69, 0x1, RZ, 0xc0, !PT ;  /* 0x0000000145ff7812 */ /* 0x000fe2000786c0ff */
[----:B------:R-:W-:Y:S01]  /*4f80*/  FMUL R18, R18, UR27 ;  /* 0x0000001b12127c20 */ /* 0x000fe20008400000 */
[----:B------:R-:W-:Y:S01]  /*4f90*/  FSEL R5, R5, -INF , !P5 ;  /* 0xff80000005057808 */ /* 0x000fe20006800000 */
[----:B------:R-:W-:Y:S01]  /*4fa0*/  FMUL R13, R13, UR27 ;  /* 0x0000001b0d0d7c20 */ /* 0x000fe20008400000 */
[----:B------:R-:W-:Y:S01]  /*4fb0*/  FSEL R6, R6, -INF , !P4 ;  /* 0xff80000006067808 */ /* 0x000fe20006000000 */
[----:B------:R-:W-:Y:S01]  /*4fc0*/  FMUL R20, R20, UR27 ;  /* 0x0000001b14147c20 */ /* 0x000fe20008400000 */
[----:B------:R-:W-:Y:S01]  /*4fd0*/  LOP3.LUT P5, RZ, R69, 0x8, RZ, 0xc0, !PT ;  /* 0x0000000845ff7812 */ /* 0x000fe200078ac0ff */
[----:B------:R-:W-:Y:S01]  /*4fe0*/  FMUL R21, R21, UR27 ;  /* 0x0000001b15157c20 */ /* 0x000fe20008400000 */
[----:B------:R-:W-:Y:S01]  /*4ff0*/  LOP3.LUT P4, RZ, R69, 0x2, RZ, 0xc0, !PT ;  /* 0x0000000245ff7812 */ /* 0x000fe2000788c0ff */
[----:B------:R-:W-:Y:S01]  /*5000*/  FMUL R19, R19, UR27 ;  /* 0x0000001b13137c20 */ /* 0x000fe20008400000 */
[----:B------:R-:W-:Y:S01]  /*5010*/  ISETP.GT.U32.AND.EX P2, PT, R100, RZ, PT, P2 ;  /* 0x000000ff6400720c */ /* 0x000fe20003f44120 */
[----:B------:R-:W-:Y:S01]  /*5020*/  FMUL R23, R23, UR27 ;  /* 0x0000001b17177c20 */ /* 0x000fe20008400000 */
[----:B------:R-:W-:Y:S01]  /*5030*/  LOP3.LUT R69, R69, 0xffffff7f, RZ, 0xc0, !PT ;  /* 0xffffff7f45457812 */ /* 0x000fe200078ec0ff */
[----:B------:R-:W-:Y:S01]  /*5040*/  FMUL R22, R22, UR27 ;  /* 0x0000001b16167c20 */ /* 0x000fe20008400000 */
[----:B------:R-:W-:Y:S01]  /*5050*/  SEL R100, RZ, 0x1, !P3 ;  /* 0x00000001ff647807 */ /* 0x000fe20005800000 */
[----:B------:R-:W-:Y:S01]  /*5060*/  FMUL R24, R24, UR27 ;  /* 0x0000001b18187c20 */ /* 0x000fe20008400000 */
[-C--:B------:R-:W-:Y:S01]  /*5070*/  ISETP.GT.U32.AND P3, PT, R153, R2.reuse, PT ;  /* 0x000000029900720c */ /* 0x080fe20003f64070 */
[----:B------:R-:W-:Y:S01]  /*5080*/  FMUL R25, R25, UR27 ;  /* 0x0000001b19197c20 */ /* 0x000fe20008400000 */
[----:B------:R-:W-:Y:S01]  /*5090*/  @P6 LOP3.LUT R69, R69, 0x80, RZ, 0xfc, !PT ;  /* 0x0000008045456812 */ /* 0x000fe200078efcff */
[----:B------:R-:W-:Y:S01]  /*50a0*/  FMUL R42, R42, UR27 ;  /* 0x0000001b2a2a7c20 */ /* 0x000fe20008400000 */
[----:B------:R-:W-:Y:S01]  /*50b0*/  SEL R153, RZ, 0x1fffe, !P0 ;  /* 0x0001fffeff997807 */ /* 0x000fe20004000000 */
[----:B------:R-:W-:Y:S01]  /*50c0*/  FMUL R9, R9, UR27 ;  /* 0x0000001b09097c20 */ /* 0x000fe20008400000 */
[----:B------:R-:W-:Y:S01]  /*50d0*/  ISETP.GT.U32.AND.EX P0, PT, R102, RZ, PT, P3 ;  /* 0x000000ff6600720c */ /* 0x000fe20003f04130 */
[----:B------:R-:W-:Y:S01]  /*50e0*/  FMUL R10, R10, UR27 ;  /* 0x0000001b0a0a7c20 */ /* 0x000fe20008400000 */
[----:B------:R-:W-:Y:S01]  /*50f0*/  SEL R102, RZ, 0x4, !P5 ;  /* 0x00000004ff667807 */ /* 0x000fe20006800000 */
[----:B------:R-:W-:Y:S01]  /*5100*/  IMAD.IADD R100, R100, 0x1, R153 ;  /* 0x0000000164647824 */ /* 0x000fe200078e0299 */
[----:B------:R-:W-:-:S02]  /*5110*/  ISETP.GT.U32.AND P5, PT, R155, R2, PT ;  /* 0x000000029b00720c */ /* 0x000fc40003fa4070 */
[C---:B------:R-:W-:Y:S02]  /*5120*/  LOP3.LUT P3, RZ, R69.reuse, 0x1000000, RZ, 0xc0, !PT ;  /* 0x0100000045ff7812 */ /* 0x040fe4000786c0ff */
[----:B------:R-:W-:Y:S02]  /*5130*/  ISETP.GT.U32.AND.EX P5, PT, R104, RZ, PT, P5 ;  /* 0x000000ff6800720c */ /* 0x000fe40003fa4150 */
[----:B------:R-:W-:Y:S02]  /*5140*/  LOP3.LUT P6, RZ, R69, 0x40000, RZ, 0xc0, !PT ;  /* 0x0004000045ff7812 */ /* 0x000fe400078cc0ff */
[----:B------:R-:W-:Y:S02]  /*5150*/  SEL R104, RZ, 0x1, !P3 ;  /* 0x00000001ff687807 */ /* 0x000fe40005800000 */
[----:B------:R-:W-:Y:S02]  /*5160*/  SEL R151, RZ, 0x7fff8, !P4 ;  /* 0x0007fff8ff977807 */ /* 0x000fe40006000000 */
[----:B------:R-:W-:-:S02]  /*5170*/  ISETP.GT.U32.AND P3, PT, R157, R2, PT ;  /* 0x000000029d00720c */ /* 0x000fc40003f64070 */
[C---:B------:R-:W-:Y:S02]  /*5180*/  LOP3.LUT P4, RZ, R69.reuse, 0x400000, RZ, 0xc0, !PT ;  /* 0x0040000045ff7812 */ /* 0x040fe4000788c0ff */
[----:B------:R-:W-:Y:S02]  /*5190*/  P2R R112, PR, RZ, 0x40 ;  /* 0x00000040ff707803 */ /* 0x000fe40000000000 */
[----:B------:R-:W-:Y:S02]  /*51a0*/  LOP3.LUT P6, RZ, R69, 0x80000, RZ, 0xc0, !PT ;  /* 0x0008000045ff7812 */ /* 0x000fe400078cc0ff */
[----:B------:R-:W-:Y:S02]  /*51b0*/  ISETP.GT.U32.AND.EX P3, PT, R106, RZ, PT, P3 ;  /* 0x000000ff6a00720c */ /* 0x000fe40003f64130 */
[----:B------:R-:W-:Y:S02]  /*51c0*/  P2R R168, PR, RZ, 0x20 ;  /* 0x00000020ffa87803 */ /* 0x000fe40000000000 */
[----:B------:R-:W-:-:S02]  /*51d0*/  SEL R106, RZ, 0x4, !P4 ;  /* 0x00000004ff6a7807 */ /* 0x000fc40006000000 */
[----:B------:R-:W-:Y:S02]  /*51e0*/  SEL R155, RZ, 0x7fff8, !P1 ;  /* 0x0007fff8ff9b7807 */ /* 0x000fe40004800000 */
[----:B------:R-:W-:Y:S02]  /*51f0*/  LOP3.LUT P5, RZ, R69, 0x1000, RZ, 0xc0, !PT ;  /* 0x0000100045ff7812 */ /* 0x000fe400078ac0ff */
[----:B------:R-:W-:Y:S02]  /*5200*/  ISETP.GT.U32.AND P4, PT, R159, R2, PT ;  /* 0x000000029f00720c */ /* 0x000fe40003f84070 */
[----:B------:R-:W-:Y:S02]  /*5210*/  LOP3.LUT P1, RZ, R69, 0x100000, RZ, 0xc0, !PT ;  /* 0x0010000045ff7812 */ /* 0x000fe4000782c0ff */
[----:B------:R-:W-:Y:S02]  /*5220*/  SEL R110, RZ, 0x4, !P6 ;  /* 0x00000004ff6e7807 */ /* 0x000fe40007000000 */
[----:B------:R-:W-:-:S02]  /*5230*/  ISETP.NE.AND P6, PT, R112, RZ, PT ;  /* 0x000000ff7000720c */ /* 0x000fc40003fc5270 */
[----:B------:R-:W-:Y:S02]  /*5240*/  P2R R167, PR, RZ, 0x20 ;  /* 0x00000020ffa77803 */ /* 0x000fe40000000000 */
[----:B------:R-:W-:Y:S02]  /*5250*/  ISETP.GT.U32.AND.EX P4, PT, R108, RZ, PT, P4 ;  /* 0x000000ff6c00720c */ /* 0x000fe40003f84140 */
[----:B------:R-:W-:Y:S02]  /*5260*/  LOP3.LUT P5, RZ, R69, 0x4000, RZ, 0xc0, !PT ;  /* 0x0000400045ff7812 */ /* 0x000fe400078ac0ff */
[----:B------:R-:W-:Y:S02]  /*5270*/  SEL R108, RZ, 0x1fffe, !P1 ;  /* 0x0001fffeff6c7807 */ /* 0x000fe40004800000 */
[----:B------:R-:W-:Y:S02]  /*5280*/  ISETP.GT.U32.AND P1, PT, R161, R2, PT ;  /* 0x00000002a100720c */ /* 0x000fe40003f24070 */
[----:B------:R-:W-:-:S02]  /*5290*/  SEL R161, RZ, 0x7fff8, !P6 ;  /* 0x0007fff8ffa17807 */ /* 0x000fc40007000000 */
[----:B------:R-:W-:Y:S02]  /*52a0*/  ISETP.GT.U32.AND P6, PT, R149, R2, PT ;  /* 0x000000029500720c */ /* 0x000fe40003fc4070 */
[----:B------:R-:W-:Y:S02]  /*52b0*/  P2R R166, PR, RZ, 0x20 ;  /* 0x00000020ffa67803 */ /* 0x000fe40000000000 */
[----:B------:R-:W-:Y:S02]  /*52c0*/  LOP3.LUT P5, RZ, R69, 0x10, RZ, 0xc0, !PT ;  /* 0x0000001045ff7812 */ /* 0x000fe400078ac0ff */
[----:B------:R-:W-:Y:S02]  /*52d0*/  ISETP.GT.U32.AND.EX P6, PT, R114, RZ, PT, P6 ;  /* 0x000000ff7200720c */ /* 0x000fe40003fc4160 */
[----:B------:R-:W-:Y:S02]  /*52e0*/  P2R R170, PR, RZ, 0x4 ;  /* 0x00000004ffaa7803 */ /* 0x000fe40000000000 */
[----:B------:R-:W-:-:S02]  /*52f0*/  P2R R169, PR, RZ, 0x1 ;  /* 0x00000001ffa97803 */ /* 0x000fc40000000000 */
[----:B------:R-:W-:Y:S02]  /*5300*/  P2R R165, PR, RZ, 0x20 ;  /* 0x00000020ffa57803 */ /* 0x000fe40000000000 */
[C---:B------:R-:W-:Y:S02]  /*5310*/  LOP3.LUT P2, RZ, R69.reuse, 0x200000, RZ, 0xc0, !PT ;  /* 0x0020000045ff7812 */ /* 0x040fe4000784c0ff */
[C---:B------:R-:W-:Y:S02]  /*5320*/  LOP3.LUT P0, RZ, R69.reuse, 0x800000, RZ, 0xc0, !PT ;  /* 0x0080000045ff7812 */ /* 0x040fe4000780c0ff */
[----:B------:R-:W-:Y:S02]  /*5330*/  LOP3.LUT P5, RZ, R69, 0x20, RZ, 0xc0, !PT ;  /* 0x0000002045ff7812 */ /* 0x000fe400078ac0ff */
[----:B------:R-:W-:Y:S02]  /*5340*/  SEL R157, RZ, 0x1fffe, !P0 ;  /* 0x0001fffeff9d7807 */ /* 0x000fe40004000000 */
[----:B------:R-:W-:-:S02]  /*5350*/  P2R R144, PR, RZ, 0x20 ;  /* 0x00000020ff907803 */ /* 0x000fc40000000000 */
[----:B------:R-:W-:Y:S01]  /*5360*/  SEL R159, RZ, 0x7fff8, !P2 ;  /* 0x0007fff8ff9f7807 */ /* 0x000fe20005000000 */
[----:B------:R-:W-:Y:S01]  /*5370*/  IMAD.IADD R104, R104, 0x1, R157 ;  /* 0x0000000168687824 */ /* 0x000fe200078e029d */
[C---:B------:R-:W-:Y:S02]  /*5380*/  LOP3.LUT P5, RZ, R69.reuse, 0x40, RZ, 0xc0, !PT ;  /* 0x0000004045ff7812 */ /* 0x040fe400078ac0ff */
[C---:B------:R-:W-:Y:S02]  /*5390*/  LOP3.LUT P0, RZ, R69.reuse, 0x400, RZ, 0xc0, !PT ;  /* 0x0000040045ff7812 */ /* 0x040fe4000780c0ff */
[C---:B------:R-:W-:Y:S02]  /*53a0*/  LOP3.LUT P2, RZ, R69.reuse, 0x100, RZ, 0xc0, !PT ;  /* 0x0000010045ff7812 */ /* 0x040fe4000784c0ff */
[----:B------:R-:W-:Y:S02]  /*53b0*/  LOP3.LUT R69, R69, 0xffffffbf, RZ, 0xc0, !PT ;  /* 0xffffffbf45457812 */ /* 0x000fe400078ec0ff */
[----:B------:R-:W-:-:S02]  /*53c0*/  SEL R112, RZ, 0x1, !P5 ;  /* 0x00000001ff707807 */ /* 0x000fc40006800000 */
[----:B------:R-:W-:Y:S02]  /*53d0*/  @P6 LOP3.LUT R69, R69, 0x40, RZ, 0xfc, !PT ;  /* 0x0000004045456812 */ /* 0x000fe400078efcff */
[----:B------:R-:W-:Y:S02]  /*53e0*/  ISETP.NE.AND P5, PT, R144, RZ, PT ;  /* 0x000000ff9000720c */ /* 0x000fe40003fa5270 */
[C---:B------:R-:W-:Y:S02]  /*53f0*/  LOP3.LUT P6, RZ, R69.reuse, 0x20000, RZ, 0xc0, !PT ;  /* 0x0002000045ff7812 */ /* 0x040fe400078cc0ff */
[----:B------:R-:W-:Y:S02]  /*5400*/  LOP3.LUT R69, R69, 0xffffffdf, RZ, 0xc0, !PT ;  /* 0xffffffdf45457812 */ /* 0x000fe400078ec0ff */
[----:B------:R-:W-:Y:S02]  /*5410*/  SEL R149, RZ, 0x1fffe, !P6 ;  /* 0x0001fffeff957807 */ /* 0x000fe40007000000 */
[----:B------:R-:W-:-:S02]  /*5420*/  ISETP.GT.U32.AND P6, PT, R147, R2, PT ;  /* 0x000000029300720c */ /* 0x000fc40003fc4070 */
[----:B------:R-:W-:Y:S01]  /*5430*/  SEL R114, RZ, 0x4, !P5 ;  /* 0x00000004ff727807 */ /* 0x000fe20006800000 */
[----:B------:R-:W-:Y:S01]  /*5440*/  IMAD.IADD R112, R112, 0x1, R149 ;  /* 0x0000000170707824 */ /* 0x000fe200078e0295 */
[----:B------:R-:W-:Y:S02]  /*5450*/  ISETP.GT.U32.AND.EX P6, PT, R116, RZ, PT, P6 ;  /* 0x000000ff7400720c */ /* 0x000fe40003fc4160 */
[----:B------:R-:W-:Y:S02]  /*5460*/  ISETP.NE.AND P5, PT, R165, RZ, PT ;  /* 0x000000ffa500720c */ /* 0x000fe40003fa5270 */
[----:B------:R-:W-:Y:S02]  /*5470*/  ISETP.GT.U32.AND.EX P1, PT, R171, RZ, PT, P1 ;  /* 0x000000ffab00720c */ /* 0x000fe40003f24110 */
[----:B------:R-:W-:Y:S02]  /*5480*/  SEL R116, RZ, 0x1, !P5 ;  /* 0x00000001ff747807 */ /* 0x000fe40006800000 */
[----:B------:R-:W-:-:S02]  /*5490*/  ISETP.NE.AND P5, PT, R166, RZ, PT ;  /* 0x000000ffa600720c */ /* 0x000fc40003fa5270 */
[----:B------:R-:W-:Y:S02]  /*54a0*/  LOP3.LUT R112, R112, 0x3, RZ, 0xc0, !PT ;  /* 0x0000000370707812 */ /* 0x000fe400078ec0ff */
[----:B------:R-:W-:Y:S02]  /*54b0*/  LOP3.LUT R100, R100, 0x3, RZ, 0xc0, !PT ;  /* 0x0000000364647812 */ /* 0x000fe400078ec0ff */
[----:B------:R-:W-:Y:S02]  /*54c0*/  @P6 LOP3.LUT R69, R69, 0x20, RZ, 0xfc, !PT ;  /* 0x0000002045456812 */ /* 0x000fe400078efcff */
[----:B------:R-:W-:Y:S02]  /*54d0*/  IADD3 R110, PT, PT, R112, R161, R110 ;  /* 0x000000a1706e7210 */ /* 0x000fe40007ffe06e */
[C---:B------:R-:W-:Y:S02]  /*54e0*/  LOP3.LUT P6, RZ, R69.reuse, 0x10000, RZ, 0xc0, !PT ;  /* 0x0001000045ff7812 */ /* 0x040fe400078cc0ff */
[----:B------:R-:W-:-:S02]  /*54f0*/  LOP3.LUT R69, R69, 0xffffffef, RZ, 0xc0, !PT ;  /* 0xffffffef45457812 */ /* 0x000fc400078ec0ff */
[----:B------:R-:W-:Y:S02]  /*5500*/  SEL R147, RZ, 0x7fff8, !P6 ;  /* 0x0007fff8ff937807 */ /* 0x000fe40007000000 */
[----:B------:R-:W-:Y:S02]  /*5510*/  ISETP.GT.U32.AND P6, PT, R145, R2, PT ;  /* 0x000000029100720c */ /* 0x000fe40003fc4070 */
[----:B------:R-:W-:Y:S02]  /*5520*/  IADD3 R98, PT, PT, R100, R151, R98 ;  /* 0x0000009764627210 */ /* 0x000fe40007ffe062 */
[----:B------:R-:W-:Y:S02]  /*5530*/  ISETP.GT.U32.AND.EX P6, PT, R118, RZ, PT, P6 ;  /* 0x000000ff7600720c */ /* 0x000fe40003fc4160 */
[----:B------:R-:W-:Y:S01]  /*5540*/  SEL R118, RZ, 0x4, !P5 ;  /* 0x00000004ff767807 */ /* 0x000fe20006800000 */
[----:B------:R-:W-:Y:S01]  /*5550*/  IMAD.SHL.U32 R98, R98, 0x100, RZ ;  /* 0x0000010062627824 */ /* 0x000fe200078e00ff */
[----:B------:R-:W-:-:S02]  /*5560*/  ISETP.NE.AND P5, PT, R167, RZ, PT ;  /* 0x000000ffa700720c */ /* 0x000fc40003fa5270 */
[----:B------:R-:W-:-:S04]  /*5570*/  LOP3.LUT R104, R104, 0x3, RZ, 0xc0, !PT ;  /* 0x0000000368687812 */ /* 0x000fc800078ec0ff */
[----:B------:R-:W-:-:S03]  /*5580*/  IADD3 R102, PT, PT, R104, R155, R102 ;  /* 0x0000009b68667210 */ /* 0x000fc60007ffe066 */
[----:B------:R-:W-:-:S04]  /*5590*/  @P6 LOP3.LUT R69, R69, 0x10, RZ, 0xfc, !PT ;  /* 0x0000001045456812 */ /* 0x000fc800078efcff */
[C---:B------:R-:W-:Y:S02]  /*55a0*/  LOP3.LUT P6, RZ, R69.reuse, 0x8000, RZ, 0xc0, !PT ;  /* 0x0000800045ff7812 */ /* 0x040fe400078cc0ff */
[----:B------:R-:W-:Y:S02]  /*55b0*/  LOP3.LUT R69, R69, 0xfffffff7, RZ, 0xc0, !PT ;  /* 0xfffffff745457812 */ /* 0x000fe400078ec0ff */
[----:B------:R-:W-:Y:S02]  /*55c0*/  SEL R145, RZ, 0x1fffe, !P6 ;  /* 0x0001fffeff917807 */ /* 0x000fe40007000000 */
[----:B------:R-:W-:-:S03]  /*55d0*/  ISETP.GT.U32.AND P6, PT, R143, R2, PT ;  /* 0x000000028f00720c */ /* 0x000fc60003fc4070 */
[----:B------:R-:W-:Y:S01]  /*55e0*/  IMAD.IADD R116, R116, 0x1, R145 ;  /* 0x0000000174747824 */ /* 0x000fe200078e0291 */
[----:B------:R-:W-:Y:S02]  /*55f0*/  ISETP.GT.U32.AND.EX P6, PT, R120, RZ, PT, P6 ;  /* 0x000000ff7800720c */ /* 0x000fe40003fc4160 */
[----:B------:R-:W-:Y:S02]  /*5600*/  SEL R120, RZ, 0x1, !P5 ;  /* 0x00000001ff787807 */ /* 0x000fe40006800000 */
[----:B------:R-:W-:Y:S02]  /*5610*/  ISETP.NE.AND P5, PT, R168, RZ, PT ;  /* 0x000000ffa800720c */ /* 0x000fe40003fa5270 */
[----:B------:R-:W-:-:S04]  /*5620*/  LOP3.LUT R116, R116, 0x3, RZ, 0xc0, !PT ;  /* 0x0000000374747812 */ /* 0x000fc800078ec0ff */
[----:B------:R-:W-:-:S03]  /*5630*/  IADD3 R114, PT, PT, R116, R147, R114 ;  /* 0x0000009374727210 */ /* 0x000fc60007ffe072 */
[----:B------:R-:W-:Y:S02]  /*5640*/  @P6 LOP3.LUT R69, R69, 0x8, RZ, 0xfc, !PT ;  /* 0x0000000845456812 */ /* 0x000fe400078efcff */
[----:B------:R-:W-:Y:S02]  /*5650*/  IMAD.SHL.U32 R114, R114, 0x100, RZ ;  /* 0x0000010072727824 */ /* 0x000fe400078e00ff */
[C---:B------:R-:W-:Y:S02]  /*5660*/  LOP3.LUT P6, RZ, R69.reuse, 0x2000, RZ, 0xc0, !PT ;  /* 0x0000200045ff7812 */ /* 0x040fe400078cc0ff */
[----:B------:R-:W-:Y:S02]  /*5670*/  LOP3.LUT R69, R69, 0xfffffffb, RZ, 0xc0, !PT ;  /* 0xfffffffb45457812 */ /* 0x000fe400078ec0ff */
[----:B------:R-:W-:Y:S02]  /*5680*/  SEL R143, RZ, 0x7fff8, !P6 ;  /* 0x0007fff8ff8f7807 */ /* 0x000fe40007000000 */
[----:B------:R-:W-:-:S04]  /*5690*/  ISETP.GT.U32.AND P6, PT, R141, R2, PT ;  /* 0x000000028d00720c */ /* 0x000fc80003fc4070 */
[----:B------:R-:W-:Y:S02]  /*56a0*/  ISETP.GT.U32.AND.EX P6, PT, R122, RZ, PT, P6 ;  /* 0x000000ff7a00720c */ /* 0x000fe40003fc4160 */
[----:B------:R-:W-:Y:S02]  /*56b0*/  SEL R122, RZ, 0x4, !P0 ;  /* 0x00000004ff7a7807 */ /* 0x000fe40004000000 */
[----:B------:R-:W-:-:S09]  /*56c0*/  ISETP.NE.AND P0, PT, R169, RZ, PT ;  /* 0x000000ffa900720c */ /* 0x000fd20003f05270 */
        /* <DEDUP_REMOVED lines=11> */
[----:B------:R-:W-:-:S04]  /*5780*/  @P6 LOP3.LUT R69, R69, 0x2, RZ, 0xfc, !PT ;  /* 0x0000000245456812 */ /* 0x000fc800078efcff */
[C---:B------:R-:W-:Y:S02]  /*5790*/  LOP3.LUT P6, RZ, R69.reuse, 0x200, RZ, 0xc0, !PT ;  /* 0x0000020045ff7812 */ /* 0x040fe400078cc0ff */
[----:B------:R-:W-:Y:S02]  /*57a0*/  LOP3.LUT R69, R69, 0xfffffffe, RZ, 0xc0, !PT ;  /* 0xfffffffe45457812 */ /* 0x000fe400078ec0ff */
[----:B------:R-:W-:Y:S02]  /*57b0*/  SEL R139, RZ, 0x7fff8, !P6 ;  /* 0x0007fff8ff8b7807 */ /* 0x000fe40007000000 */
[----:B------:R-:W-:-:S04]  /*57c0*/  ISETP.GT.U32.AND P6, PT, R137, R2, PT ;  /* 0x000000028900720c */ /* 0x000fc80003fc4070 */
[----:B------:R-:W-:Y:S02]  /*57d0*/  ISETP.GT.U32.AND.EX P6, PT, R126, RZ, PT, P6 ;  /* 0x000000ff7e00720c */ /* 0x000fe40003fc4160 */
[----:B------:R-:W-:Y:S02]  /*57e0*/  SEL R126, RZ, 0x4, !P2 ;  /* 0x00000004ff7e7807 */ /* 0x000fe40005000000 */
[-C--:B------:R-:W-:Y:S02]  /*57f0*/  ISETP.GT.U32.AND P2, PT, R131, R2.reuse, PT ;  /* 0x000000028300720c */ /* 0x080fe40003f44070 */
[----:B------:R-:W-:Y:S02]  /*5800*/  SEL R131, RZ, 0x7fff8, !P1 ;  /* 0x0007fff8ff837807 */ /* 0x000fe40004800000 */
[----:B------:R-:W-:Y:S02]  /*5810*/  ISETP.GT.U32.AND P1, PT, R129, R2, PT ;  /* 0x000000028100720c */ /* 0x000fe40003f24070 */
[----:B------:R-:W-:-:S02]  /*5820*/  ISETP.GT.U32.AND.EX P2, PT, R140, RZ, PT, P2 ;  /* 0x000000ff8c00720c */ /* 0x000fc40003f44120 */
[----:B------:R-:W-:Y:S02]  /*5830*/  ISETP.GT.U32.AND.EX P1, PT, R132, RZ, PT, P1 ;  /* 0x000000ff8400720c */ /* 0x000fe40003f24110 */
[----:B------:R-:W-:-:S04]  /*5840*/  @P6 LOP3.LUT R69, R69, 0x1, RZ, 0xfc, !PT ;  /* 0x0000000145456812 */ /* 0x000fc800078efcff */
[----:B------:R-:W-:-:S04]  /*5850*/  LOP3.LUT P6, RZ, R69, 0x80, RZ, 0xc0, !PT ;  /* 0x0000008045ff7812 */ /* 0x000fc800078cc0ff */
[----:B------:R-:W-:Y:S02]  /*5860*/  SEL R137, RZ, 0x1fffe, !P6 ;  /* 0x0001fffeff897807 */ /* 0x000fe40007000000 */
[-C--:B------:R-:W-:Y:S02]  /*5870*/  ISETP.GT.U32.AND P6, PT, R135, R2.reuse, PT ;  /* 0x000000028700720c */ /* 0x080fe40003fc4070 */
[----:B------:R-:W-:Y:S01]  /*5880*/  SEL R135, RZ, 0x7fff8, !P0 ;  /* 0x0007fff8ff877807 */ /* 0x000fe20004000000 */
[----:B------:R-:W-:Y:S01]  /*5890*/  IMAD.IADD R124, R124, 0x1, R137 ;  /* 0x000000017c7c7824 */ /* 0x000fe200078e0289 */
[----:B------:R-:W-:Y:S02]  /*58a0*/  ISETP.GT.U32.AND.EX P6, PT, R128, RZ, PT, P6 ;  /* 0x000000ff8000720c */ /* 0x000fe40003fc4160 */
[----:B------:R-:W-:Y:S02]  /*58b0*/  ISETP.GT.U32.AND P0, PT, R133, R2, PT ;  /* 0x000000028500720c */ /* 0x000fe40003f04070 */
[----:B------:R-:W-:-:S02]  /*58c0*/  P2R R167, PR, RZ, 0x40 ;  /* 0x00000040ffa77803 */ /* 0x000fc40000000000 */
[C---:B------:R-:W-:Y:S02]  /*58d0*/  LOP3.LUT P6, RZ, R69.reuse, 0x1, RZ, 0xc0, !PT ;  /* 0x0000000145ff7812 */ /* 0x040fe400078cc0ff */
[----:B------:R-:W-:Y:S02]  /*58e0*/  SEL R133, RZ, 0x1fffe, !P3 ;  /* 0x0001fffeff857807 */ /* 0x000fe40005800000 */
[----:B------:R-:W-:Y:S02]  /*58f0*/  P2R R166, PR, RZ, 0x40 ;  /* 0x00000040ffa67803 */ /* 0x000fe40000000000 */
[C---:B------:R-:W-:Y:S02]  /*5900*/  LOP3.LUT P6, RZ, R69.reuse, 0x4, RZ, 0xc0, !PT ;  /* 0x0000000445ff7812 */ /* 0x040fe400078cc0ff */
[----:B------:R-:W-:Y:S02]  /*5910*/  LOP3.LUT P3, RZ, R69, 0x20, RZ, 0xc0, !PT ;  /* 0x0000002045ff7812 */ /* 0x000fe4000786c0ff */
[----:B------:R-:W-:-:S02]  /*5920*/  P2R R165, PR, RZ, 0x40 ;  /* 0x00000040ffa57803 */ /* 0x000fc40000000000 */
[C---:B------:R-:W-:Y:S02]  /*5930*/  LOP3.LUT P6, RZ, R69.reuse, 0x10, RZ, 0xc0, !PT ;  /* 0x0000001045ff7812 */ /* 0x040fe400078cc0ff */
[----:B------:R-:W-:Y:S02]  /*5940*/  ISETP.GT.U32.AND.EX P0, PT, R130, RZ, PT, P0 ;  /* 0x000000ff8200720c */ /* 0x000fe40003f04100 */
[----:B------:R-:W-:Y:S02]  /*5950*/  P2R R144, PR, RZ, 0x40 ;  /* 0x00000040ff907803 */ /* 0x000fe40000000000 */
[----:B------:R-:W-:Y:S02]  /*5960*/  LOP3.LUT P6, RZ, R69, 0x40, RZ, 0xc0, !PT ;  /* 0x0000004045ff7812 */ /* 0x000fe400078cc0ff */
[----:B------:R-:W-:Y:S02]  /*5970*/  SEL R132, RZ, 0x1fffe, !P3 ;  /* 0x0001fffeff847807 */ /* 0x000fe40005800000 */
[----:B------:R-:W-:-:S02]  /*5980*/  SEL R129, RZ, 0x1, !P6 ;  /* 0x00000001ff817807 */ /* 0x000fc40007000000 */
[----:B------:R-:W-:Y:S02]  /*5990*/  ISETP.NE.AND P6, PT, R144, RZ, PT ;  /* 0x000000ff9000720c */ /* 0x000fe40003fc5270 */
[----:B------:R-:W-:Y:S01]  /*59a0*/  SEL R130, RZ, 0x4, !P4 ;  /* 0x00000004ff827807 */ /* 0x000fe20006000000 */
[----:B------:R-:W-:Y:S01]  /*59b0*/  IMAD.IADD R129, R129, 0x1, R132 ;  /* 0x0000000181817824 */ /* 0x000fe200078e0284 */
[----:B------:R-:W-:Y:S02]  /*59c0*/  ISETP.GT.U32.AND P3, PT, R127, R2, PT ;  /* 0x000000027f00720c */ /* 0x000fe40003f64070 */
[----:B------:R-:W-:Y:S02]  /*59d0*/  LOP3.LUT P4, RZ, R69, 0x8, RZ, 0xc0, !PT ;  /* 0x0000000845ff7812 */ /* 0x000fe4000788c0ff */
[----:B------:R-:W-:Y:S02]  /*59e0*/  SEL R127, RZ, 0x4, !P6 ;  /* 0x00000004ff7f7807 */ /* 0x000fe40007000000 */
[----:B------:R-:W-:-:S02]  /*59f0*/  ISETP.NE.AND P6, PT, R165, RZ, PT ;  /* 0x000000ffa500720c */ /* 0x000fc40003fc5270 */
[----:B------:R-:W-:Y:S02]  /*5a00*/  ISETP.GT.U32.AND.EX P3, PT, R134, RZ, PT, P3 ;  /* 0x000000ff8600720c */ /* 0x000fe40003f64130 */
[----:B------:R-:W-:Y:S02]  /*5a10*/  SEL R134, RZ, 0x7fff8, !P4 ;  /* 0x0007fff8ff867807 */ /* 0x000fe40006000000 */
[----:B------:R-:W-:Y:S02]  /*5a20*/  SEL R128, RZ, 0x1, !P5 ;  /* 0x00000001ff807807 */ /* 0x000fe40006800000 */
[----:B------:R-:W-:Y:S02]  /*5a30*/  ISETP.GT.U32.AND P4, PT, R125, R2, PT ;  /* 0x000000027d00720c */ /* 0x000fe40003f84070 */
[----:B------:R-:W-:Y:S01]  /*5a40*/  LOP3.LUT P5, RZ, R69, 0x2, RZ, 0xc0, !PT ;  /* 0x0000000245ff7812 */ /* 0x000fe200078ac0ff */
[----:B------:R-:W-:Y:S01]  /*5a50*/  IMAD.IADD R128, R128, 0x1, R133 ;  /* 0x0000000180807824 */ /* 0x000fe200078e0285 */
[----:B------:R-:W-:-:S02]  /*5a60*/  SEL R125, RZ, 0x1, !P6 ;  /* 0x00000001ff7d7807 */ /* 0x000fc40007000000 */
[----:B------:R-:W-:Y:S02]  /*5a70*/  ISETP.NE.AND P6, PT, R166, RZ, PT ;  /* 0x000000ffa600720c */ /* 0x000fe40003fc5270 */
[----:B------:R-:W-:Y:S02]  /*5a80*/  ISETP.GT.U32.AND.EX P4, PT, R136, RZ, PT, P4 ;  /* 0x000000ff8800720c */ /* 0x000fe40003f84140 */
[----:B------:R-:W-:Y:S02]  /*5a90*/  SEL R136, RZ, 0x1fffe, !P5 ;  /* 0x0001fffeff887807 */ /* 0x000fe40006800000 */
[----:B------:R-:W-:Y:S02]  /*5aa0*/  ISETP.GT.U32.AND P5, PT, R123, R2, PT ;  /* 0x000000027b00720c */ /* 0x000fe40003fa4070 */
[----:B------:R-:W-:Y:S01]  /*5ab0*/  SEL R123, RZ, 0x4, !P6 ;  /* 0x00000004ff7b7807 */ /* 0x000fe20007000000 */
[----:B------:R-:W-:Y:S01]  /*5ac0*/  IMAD.IADD R125, R125, 0x1, R136 ;  /* 0x000000017d7d7824 */ /* 0x000fe200078e0288 */
[----:B------:R-:W-:-:S02]  /*5ad0*/  ISETP.NE.AND P6, PT, R167, RZ, PT ;  /* 0x000000ffa700720c */ /* 0x000fc40003fc5270 */
[----:B------:R-:W-:Y:S02]  /*5ae0*/  SEL R144, RZ, 0x1fffe, !P4 ;  /* 0x0001fffeff907807 */ /* 0x000fe40006000000 */
[-C--:B------:R-:W-:Y:S02]  /*5af0*/  ISETP.GT.U32.AND P4, PT, R111, R2.reuse, PT ;  /* 0x000000026f00720c */ /* 0x080fe40003f84070 */
[----:B------:R-:W-:Y:S02]  /*5b00*/  ISETP.GT.U32.AND.EX P5, PT, R138, RZ, PT, P5 ;  /* 0x000000ff8a00720c */ /* 0x000fe40003fa4150 */
[----:B------:R-:W-:Y:S02]  /*5b10*/  SEL R138, RZ, 0x7fff8, !P6 ;  /* 0x0007fff8ff8a7807 */ /* 0x000fe40007000000 */
[----:B------:R-:W-:Y:S02]  /*5b20*/  ISETP.GT.U32.AND P6, PT, R119, R2, PT ;  /* 0x000000027700720c */ /* 0x000fe40003fc4070 */
[----:B------:R-:W-:-:S02]  /*5b30*/  ISETP.GT.U32.AND.EX P4, PT, R160, RZ, PT, P4 ;  /* 0x000000ffa000720c */ /* 0x000fc40003f84140 */
[----:B------:R-:W-:Y:S02]  /*5b40*/  SEL R119, RZ, 0x4, !P2 ;  /* 0x00000004ff777807 */ /* 0x000fe40005000000 */
[-C--:B------:R-:W-:Y:S02]  /*5b50*/  ISETP.GT.U32.AND P2, PT, R115, R2.reuse, PT ;  /* 0x000000027300720c */ /* 0x080fe40003f44070 */
[----:B------:R-:W-:Y:S02]  /*5b60*/  FSEL R14, R14, -INF , !P4 ;  /* 0xff8000000e0e7808 */ /* 0x000fe40006000000 */
[----:B------:R-:W-:Y:S02]  /*5b70*/  ISETP.GT.U32.AND P4, PT, R101, R2, PT ;  /* 0x000000026500720c */ /* 0x000fe40003f84070 */
[----:B------:R-:W-:Y:S02]  /*5b80*/  SEL R140, RZ, 0x1fffe, !P0 ;  /* 0x0001fffeff8c7807 */ /* 0x000fe40004000000 */
[----:B------:R-:W-:-:S02]  /*5b90*/  ISETP.GT.U32.AND.EX P2, PT, R164, RZ, PT, P2 ;  /* 0x000000ffa400720c */ /* 0x000fc40003f44120 */
[-C--:B------:R-:W-:Y:S02]  /*5ba0*/  ISETP.GT.U32.AND P0, PT, R121, R2.reuse, PT ;  /* 0x000000027900720c */ /* 0x080fe40003f04070 */
[----:B------:R-:W-:Y:S02]  /*5bb0*/  ISETP.GT.U32.AND.EX P4, PT, R154, RZ, PT, P4 ;  /* 0x000000ff9a00720c */ /* 0x000fe40003f84140 */
[----:B------:R-:W-:Y:S02]  /*5bc0*/  FSEL R12, R12, -INF , !P2 ;  /* 0xff8000000c0c7808 */ /* 0x000fe40005000000 */
[----:B------:R-:W-:Y:S02]  /*5bd0*/  ISETP.GT.U32.AND.EX P6, PT, R142, RZ, PT, P6 ;  /* 0x000000ff8e00720c */ /* 0x000fe40003fc4160 */
[----:B------:R-:W-:Y:S02]  /*5be0*/  ISETP.GT.U32.AND P2, PT, R107, R2, PT ;  /* 0x000000026b00720c */ /* 0x000fe40003f44070 */
[----:B------:R-:W-:-:S02]  /*5bf0*/  ISETP.GT.U32.AND.EX P0, PT, R158, RZ, PT, P0 ;  /* 0x000000ff9e00720c */ /* 0x000fc40003f04100 */
[----:B------:R-:W-:Y:S02]  /*5c00*/  SEL R142, RZ, 0x7fff8, !P1 ;  /* 0x0007fff8ff8e7807 */ /* 0x000fe40004800000 */
[-C--:B------:R-:W-:Y:S02]  /*5c10*/  ISETP.GT.U32.AND P1, PT, R117, R2.reuse, PT ;  /* 0x000000027500720c */ /* 0x080fe40003f24070 */
[----:B------:R-:W-:Y:S02]  /*5c20*/  FSEL R16, R16, -INF , !P4 ;  /* 0xff80000010107808 */ /* 0x000fe40006000000 */
[----:B------:R-:W-:Y:S02]  /*5c30*/  ISETP.GT.U32.AND P4, PT, R97, R2, PT ;  /* 0x000000026100720c */ /* 0x000fe40003f84070 */
[----:B------:R-:W-:Y:S02]  /*5c40*/  ISETP.GT.U32.AND.EX P2, PT, R156, RZ, PT, P2 ;  /* 0x000000ff9c00720c */ /* 0x000fe40003f44120 */
[----:B------:R-:W-:-:S02]  /*5c50*/  SEL R97, RZ, 0x1, !P0 ;  /* 0x00000001ff617807 */ /* 0x000fc40004000000 */
[----:B------:R-:W-:Y:S02]  /*5c60*/  ISETP.GT.U32.AND.EX P1, PT, R152, RZ, PT, P1 ;  /* 0x000000ff9800720c */ /* 0x000fe40003f24110 */
[----:B------:R-:W-:Y:S01]  /*5c70*/  FSEL R15, R15, -INF , !P2 ;  /* 0xff8000000f0f7808 */ /* 0x000fe20005000000 */
[----:B------:R-:W-:Y:S01]  /*5c80*/  IMAD.IADD R97, R97, 0x1, R108 ;  /* 0x0000000161617824 */ /* 0x000fe200078e026c */
[----:B------:R-:W-:Y:S02]  /*5c90*/  ISETP.GT.U32.AND P2, PT, R99, R2, PT ;  /* 0x000000026300720c */ /* 0x000fe40003f44070 */
[----:B------:R-:W-:Y:S02]  /*5ca0*/  SEL R99, RZ, 0x1, !P1 ;  /* 0x00000001ff637807 */ /* 0x000fe40004800000 */
[----:B------:R-:W-:Y:S02]  /*5cb0*/  SEL R117, RZ, 0x1, !P3 ;  /* 0x00000001ff757807 */ /* 0x000fe40005800000 */
[----:B------:R-:W-:Y:S01]  /*5cc0*/  LOP3.LUT R97, R97, 0x3, RZ, 0xc0, !PT ;  /* 0x0000000361617812 */ /* 0x000fe200078ec0ff */
[----:B------:R-:W-:Y:S01]  /*5cd0*/  IMAD.IADD R99, R99, 0x1, R140 ;  /* 0x0000000163637824 */ /* 0x000fe200078e028c */
[----:B------:R-:W-:Y:S01]  /*5ce0*/  LOP3.LUT R129, R129, 0x3, RZ, 0xc0, !PT ;  /* 0x0000000381817812 */ /* 0x000fe200078ec0ff */
[----:B------:R-:W-:Y:S01]  /*5cf0*/  IMAD.IADD R117, R117, 0x1, R144 ;  /* 0x0000000175757824 */ /* 0x000fe200078e0290 */
[----:B------:R-:W-:-:S02]  /*5d00*/  IADD3 R97, PT, PT, R97, R159, R106 ;  /* 0x0000009f61617210 */ /* 0x000fc40007ffe06a */
[----:B------:R-:W-:Y:S02]  /*5d10*/  LOP3.LUT R99, R99, 0x3, RZ, 0xc0, !PT ;  /* 0x0000000363637812 */ /* 0x000fe400078ec0ff */
[----:B------:R-:W-:Y:S02]  /*5d20*/  LOP3.LUT R97, R97, 0xf, RZ, 0xc0, !PT ;  /* 0x0000000f61617812 */ /* 0x000fe400078ec0ff */
[----:B------:R-:W-:Y:S02]  /*5d30*/  IADD3 R129, PT, PT, R129, R131, R130 ;  /* 0x0000008381817210 */ /* 0x000fe40007ffe082 */
[----:B------:R-:W-:Y:S01]  /*5d40*/  LOP3.LUT R117, R117, 0x3, RZ, 0xc0, !PT ;  /* 0x0000000375757812 */ /* 0x000fe200078ec0ff */
[----:B------:R-:W-:Y:S01]  /*5d50*/  IMAD R110, R110, 0x10, R97 ;  /* 0x000000106e6e7824 */ /* 0x000fe200078e0261 */
[----:B------:R-:W-:Y:S01]  /*5d60*/  IADD3 R99, PT, PT, R99, R138, R123 ;  /* 0x0000008a63637210 */ /* 0x000fe20007ffe07b */
[----:B------:R-:W-:Y:S01]  /*5d70*/  IMAD.SHL.U32 R129, R129, 0x100, RZ ;  /* 0x0000010081817824 */ /* 0x000fe200078e00ff */
[----:B------:R-:W-:-:S02]  /*5d80*/  LOP3.LUT R124, R124, 0x3, RZ, 0xc0, !PT ;  /* 0x000000037c7c7812 */ /* 0x000fc400078ec0ff */
[----:B------:R-:W-:Y:S02]  /*5d90*/  IADD3 R142, PT, PT, R117, R142, R119 ;  /* 0x0000008e758e7210 */ /* 0x000fe40007ffe077 */
[----:B------:R-:W-:Y:S02]  /*5da0*/  LOP3.LUT R97, R99, 0xf, RZ, 0xc0, !PT ;  /* 0x0000000f63617812 */ /* 0x000fe400078ec0ff */
[----:B------:R-:W-:Y:S02]  /*5db0*/  LOP3.LUT R128, R128, 0x3, RZ, 0xc0, !PT ;  /* 0x0000000380807812 */ /* 0x000fe400078ec0ff */
[----:B------:R-:W-:Y:S01]  /*5dc0*/  LOP3.LUT R125, R125, 0x3, RZ, 0xc0, !PT ;  /* 0x000000037d7d7812 */ /* 0x000fe200078ec0ff */
[----:B------:R-:W-:Y:S01]  /*5dd0*/  IMAD R142, R142, 0x10, R97 ;  /* 0x000000108e8e7824 */ /* 0x000fe200078e0261 */
[----:B------:R-:W-:Y:S02]  /*5de0*/  IADD3 R122, PT, PT, R124, R139, R122 ;  /* 0x0000008b7c7a7210 */ /* 0x000fe40007ffe07a */
[----:B------:R-:W-:-:S02]  /*5df0*/  IADD3 R135, PT, PT, R128, R135, R126 ;  /* 0x0000008780877210 */ /* 0x000fc40007ffe07e */
[----:B------:R-:W-:Y:S02]  /*5e00*/  IADD3 R134, PT, PT, R125, R134, R127 ;  /* 0x000000867d867210 */ /* 0x000fe40007ffe07f */
[----:B------:R-:W-:Y:S02]  /*5e10*/  LOP3.LUT R122, R122, 0xf, RZ, 0xc0, !PT ;  /* 0x0000000f7a7a7812 */ /* 0x000fe400078ec0ff */
[----:B------:R-:W-:Y:S02]  /*5e20*/  LOP3.LUT R99, R129, 0xf00, RZ, 0xe2, !PT ;  /* 0x00000f0081637812 */ /* 0x000fe400078ee2ff */
[----:B------:R-:W-:Y:S01]  /*5e30*/  LOP3.LUT R142, R142, 0xff, RZ, 0xc0, !PT ;  /* 0x000000ff8e8e7812 */ /* 0x000fe200078ec0ff */
[----:B------:R-:W-:Y:S01]  /*5e40*/  IMAD R122, R135, 0x10, R122 ;  /* 0x00000010877a7824 */ /* 0x000fe200078e027a */
[----:B------:R-:W-:Y:S01]  /*5e50*/  LOP3.LUT R97, R98, 0xf00, RZ, 0xe2, !PT ;  /* 0x00000f0062617812 */ /* 0x000fe200078ee2ff */
[----:B------:R-:W-:Y:S01]  /*5e60*/  IMAD R99, R134, 0x1000, R99 ;  /* 0x0000100086637824 */ /* 0x000fe200078e0263 */
[----:B------:R-:W-:-:S02]  /*5e70*/  LOP3.LUT R98, R114, 0xf00, RZ, 0xe2, !PT ;  /* 0x00000f0072627812 */ /* 0x000fc400078ee2ff */
[----:B------:R-:W-:Y:S01]  /*5e80*/  LOP3.LUT R110, R110, 0xff, RZ, 0xc0, !PT ;  /* 0x000000ff6e6e7812 */ /* 0x000fe200078ec0ff */
[----:B------:R-:W-:Y:S01]  /*5e90*/  IMAD.IADD R142, R99, 0x1, R142 ;  /* 0x00000001638e7824 */ /* 0x000fe200078e028e */
[----:B------:R-:W-:Y:S01]  /*5ea0*/  LOP3.LUT R99, R122, 0xff, RZ, 0xc0, !PT ;  /* 0x000000ff7a637812 */ /* 0x000fe200078ec0ff */
[----:B------:R-:W-:Y:S01]  /*5eb0*/  IMAD R97, R102, 0x1000, R97 ;  /* 0x0000100066617824 */ /* 0x000fe200078e0261 */
[----:B------:R-:W-:Y:S01]  /*5ec0*/  ISETP.GT.U32.AND P3, PT, R113, R2, PT ;  /* 0x000000027100720c */ /* 0x000fe20003f64070 */
[----:B------:R-:W-:Y:S01]  /*5ed0*/  IMAD R98, R143, 0x1000, R98 ;  /* 0x000010008f627824 */ /* 0x000fe200078e0262 */
[----:B------:R-:W-:Y:S01]  /*5ee0*/  LOP3.LUT R142, R142, 0xffff, RZ, 0xc0, !PT ;  /* 0x0000ffff8e8e7812 */ /* 0x000fe200078ec0ff */
[----:B------:R-:W-:Y:S01]  /*5ef0*/  IMAD.IADD R97, R97, 0x1, R110 ;  /* 0x0000000161617824 */ /* 0x000fe200078e026e */
[----:B------:R-:W-:Y:S01]  /*5f00*/  ISETP.GT.U32.AND.EX P3, PT, R163, RZ, PT, P3 ;  /* 0x000000ffa300720c */ /* 0x000fe20003f64130 */
[----:B------:R-:W-:Y:S01]  /*5f10*/  IMAD.IADD R98, R98, 0x1, R99 ;  /* 0x0000000162627824 */ /* 0x000fe200078e0263 */
[----:B------:R-:W-:-:S02]  /*5f20*/  ISETP.GT.U32.AND.EX P4, PT, R146, RZ, PT, P4 ;  /* 0x000000ff9200720c */ /* 0x000fc40003f84140 */
[----:B------:R-:W-:Y:S02]  /*5f30*/  SHF.R.U32.HI R99, RZ, 0x1, R142 ;  /* 0x00000001ff637819 */ /* 0x000fe4000001168e */
[----:B------:R-:W-:Y:S02]  /*5f40*/  PRMT R106, R97, 0x5410, R98 ;  /* 0x00005410616a7816 */ /* 0x000fe40000000062 */
[----:B------:R-:W-:Y:S02]  /*5f50*/  FSEL R11, R11, -INF , !P3 ;  /* 0xff8000000b0b7808 */ /* 0x000fe40005800000 */
[----:B------:R-:W-:Y:S02]  /*5f60*/  FSEL R97, R17, -INF , !P4 ;  /* 0xff80000011617808 */ /* 0x000fe40006000000 */
[----:B------:R-:W-:Y:S02]  /*5f70*/  ISETP.GT.U32.AND P3, PT, R109, R2, PT ;  /* 0x000000026d00720c */ /* 0x000fe40003f64070 */
[----:B------:R-:W-:-:S02]  /*5f80*/  ISETP.GT.U32.AND.EX P2, PT, R148, RZ, PT, P2 ;  /* 0x000000ff9400720c */ /* 0x000fc40003f44120 */
[----:B------:R-:W-:Y:S02]  /*5f90*/  LOP3.LUT P4, RZ, R99, 0x1, RZ, 0xc0, !PT ;  /* 0x0000000163ff7812 */ /* 0x000fe4000788c0ff */
[--C-:B------:R-:W-:Y:S02]  /*5fa0*/  SHF.R.U32.HI R99, RZ, 0xf, R142.reuse ;  /* 0x0000000fff637819 */ /* 0x100fe4000001168e */
[----:B------:R-:W-:Y:S02]  /*5fb0*/  ISETP.GT.U32.AND.EX P3, PT, R162, RZ, PT, P3 ;  /* 0x000000ffa200720c */ /* 0x000fe40003f64130 */
[----:B------:R-:W-:Y:S02]  /*5fc0*/  FSEL R98, R18, -INF , !P2 ;  /* 0xff80000012627808 */ /* 0x000fe40005000000 */
[----:B------:R-:W-:Y:S02]  /*5fd0*/  LOP3.LUT P2, RZ, R99, 0x1, RZ, 0xc0, !PT ;  /* 0x0000000163ff7812 */ /* 0x000fe4000784c0ff */
[----:B------:R-:W-:-:S02]  /*5fe0*/  SHF.R.U32.HI R18, RZ, 0xe, R142 ;  /* 0x0000000eff127819 */ /* 0x000fc4000001168e */
[----:B------:R-:W-:Y:S02]  /*5ff0*/  FSEL R13, R13, -INF , !P3 ;  /* 0xff8000000d0d7808 */ /* 0x000fe40005800000 */
[----:B------:R-:W-:Y:S02]  /*6000*/  ISETP.GT.U32.AND P3, PT, R103, R2, PT ;  /* 0x000000026700720c */ /* 0x000fe40003f64070 */
[----:B------:R-:W-:Y:S01]  /*6010*/  FSEL R100, R20, -INF , !P2 ;  /* 0xff80000014647808 */ /* 0x000fe20005000000 */
[----:B------:R-:W-:Y:S01]  /*6020*/  FMUL R20, R29, UR27 ;  /* 0x0000001b1d147c20 */ /* 0x000fe20008400000 */
[----:B------:R-:W-:Y:S02]  /*6030*/  LOP3.LUT P2, RZ, R18, 0x1, RZ, 0xc0, !PT ;  /* 0x0000000112ff7812 */ /* 0x000fe4000784c0ff */
[----:B------:R-:W-:Y:S02]  /*6040*/  SHF.R.U32.HI R18, RZ, 0xc, R142 ;  /* 0x0000000cff127819 */ /* 0x000fe4000001168e */
[----:B------:R-:W-:-:S02]  /*6050*/  ISETP.GT.U32.AND.EX P3, PT, R150, RZ, PT, P3 ;  /* 0x000000ff9600720c */ /* 0x000fc40003f64130 */
[--C-:B------:R-:W-:Y:S02]  /*6060*/  SHF.R.U32.HI R17, RZ, 0xd, R142.reuse ;  /* 0x0000000dff117819 */ /* 0x100fe4000001168e */
[----:B------:R-:W-:Y:S02]  /*6070*/  FSEL R101, R21, -INF , !P2 ;  /* 0xff80000015657808 */ /* 0x000fe40005000000 */
[----:B------:R-:W-:Y:S02]  /*6080*/  LOP3.LUT P2, RZ, R18, 0x1, RZ, 0xc0, !PT ;  /* 0x0000000112ff7812 */ /* 0x000fe4000784c0ff */
[----:B------:R-:W-:Y:S02]  /*6090*/  SHF.R.U32.HI R18, RZ, 0xb, R142 ;  /* 0x0000000bff127819 */ /* 0x000fe4000001168e */
[----:B------:R-:W-:Y:S02]  /*60a0*/  FSEL R99, R19, -INF , !P3 ;  /* 0xff80000013637808 */ /* 0x000fe40005800000 */
[----:B------:R-:W-:-:S02]  /*60b0*/  LOP3.LUT P3, RZ, R17, 0x1, RZ, 0xc0, !PT ;  /* 0x0000000111ff7812 */ /* 0x000fc4000786c0ff */
[--C-:B------:R-:W-:Y:S02]  /*60c0*/  SHF.R.U32.HI R17, RZ, 0xa, R142.reuse ;  /* 0x0000000aff117819 */ /* 0x100fe4000001168e */
[----:B------:R-:W-:Y:S01]  /*60d0*/  FSEL R103, R23, -INF , !P2 ;  /* 0xff80000017677808 */ /* 0x000fe20005000000 */
[----:B------:R-:W-:Y:S01]  /*60e0*/  FMUL R23, R32, UR27 ;  /* 0x0000001b20177c20 */ /* 0x000fe20008400000 */
[----:B------:R-:W-:Y:S02]  /*60f0*/  LOP3.LUT P2, RZ, R18, 0x1, RZ, 0xc0, !PT ;  /* 0x0000000112ff7812 */ /* 0x000fe4000784c0ff */
[--C-:B------:R-:W-:Y:S02]  /*6100*/  SHF.R.U32.HI R19, RZ, 0x9, R142.reuse ;  /* 0x00000009ff137819 */ /* 0x100fe4000001168e */
[----:B------:R-:W-:Y:S02]  /*6110*/  FSEL R102, R22, -INF , !P3 ;  /* 0xff80000016667808 */ /* 0x000fe40005800000 */
[----:B------:R-:W-:Y:S01]  /*6120*/  LOP3.LUT P3, RZ, R17, 0x1, RZ, 0xc0, !PT ;  /* 0x0000000111ff7812 */ /* 0x000fe2000786c0ff */
[----:B------:R-:W-:Y:S01]  /*6130*/  FMUL R17, R26, UR27 ;  /* 0x0000001b1a117c20 */ /* 0x000fe20008400000 */
[----:B------:R-:W-:-:S02]  /*6140*/  SHF.R.U32.HI R18, RZ, 0x7, R142 ;  /* 0x00000007ff127819 */ /* 0x000fc4000001168e */
[----:B------:R-:W-:Y:S02]  /*6150*/  FSEL R104, R24, -INF , !P2 ;  /* 0xff80000018687808 */ /* 0x000fe40005000000 */
[----:B------:R-:W-:Y:S02]  /*6160*/  LOP3.LUT P2, RZ, R19, 0x1, RZ, 0xc0, !PT ;  /* 0x0000000113ff7812 */ /* 0x000fe4000784c0ff */
[--C-:B------:R-:W-:Y:S02]  /*6170*/  SHF.R.U32.HI R19, RZ, 0x8, R142.reuse ;  /* 0x00000008ff137819 */ /* 0x100fe4000001168e */
[----:B------:R-:W-:Y:S02]  /*6180*/  FSEL R24, R25, -INF , !P3 ;  /* 0xff80000019187808 */ /* 0x000fe40005800000 */
[----:B------:R-:W-:Y:S01]  /*6190*/  LOP3.LUT P3, RZ, R18, 0x1, RZ, 0xc0, !PT ;  /* 0x0000000112ff7812 */ /* 0x000fe2000786c0ff */
[----:B------:R-:W-:Y:S01]  /*61a0*/  FMUL R18, R27, UR27 ;  /* 0x0000001b1b127c20 */ /* 0x000fe20008400000 */
[----:B------:R-:W-:Y:S01]  /*61b0*/  FSEL R17, R17, -INF , !P2 ;  /* 0xff80000011117808 */ /* 0x000fe20005000000 */
[----:B------:R-:W-:Y:S01]  /*61c0*/  FMUL R27, R35, UR27 ;  /* 0x0000001b231b7c20 */ /* 0x000fe20008400000 */
[----:B------:R-:W-:Y:S01]  /*61d0*/  LOP3.LUT P2, RZ, R19, 0x1, RZ, 0xc0, !PT ;  /* 0x0000000113ff7812 */ /* 0x000fe2000784c0ff */
[----:B------:R-:W-:Y:S01]  /*61e0*/  FMUL R19, R28, UR27 ;  /* 0x0000001b1c137c20 */ /* 0x000fe20008400000 */
[----:B------:R-:W-:-:S02]  /*61f0*/  SHF.R.U32.HI R22, RZ, 0x6, R142 ;  /* 0x00000006ff167819 */ /* 0x000fc4000001168e */
[--C-:B------:R-:W-:Y:S02]  /*6200*/  SHF.R.U32.HI R21, RZ, 0x4, R142.reuse ;  /* 0x00000004ff157819 */ /* 0x100fe4000001168e */
        /* <DEDUP_REMOVED lines=11> */
[----:B------:R-:W-:Y:S02]  /*62c0*/  SHF.R.U32.HI R142, RZ, 0x3, R142 ;  /* 0x00000003ff8e7819 */ /* 0x000fe4000001168e */
[----:B------:R-:W-:Y:S02]  /*62d0*/  FSEL R21, R21, -INF , !P2 ;  /* 0xff80000015157808 */ /* 0x000fe40005000000 */
[----:B------:R-:W-:Y:S02]  /*62e0*/  LOP3.LUT P2, RZ, R142, 0x1, RZ, 0xc0, !PT ;  /* 0x000000018eff7812 */ /* 0x000fe4000784c0ff */
[----:B------:R-:W-:Y:S02]  /*62f0*/  SHF.R.U64 R26, R106, 0x1f, RZ ;  /* 0x0000001f6a1a7819 */ /* 0x000fe400000012ff */
[----:B------:R-:W-:Y:S02]  /*6300*/  FSEL R22, R22, -INF , !P3 ;  /* 0xff80000016167808 */ /* 0x000fe40005800000 */
[----:B------:R-:W-:Y:S01]  /*6310*/  LOP3.LUT P3, RZ, R25, 0x1, RZ, 0xc0, !PT ;  /* 0x0000000119ff7812 */ /* 0x000fe2000786c0ff */
[----:B------:R-:W-:Y:S01]  /*6320*/  FMUL R25, R33, UR27 ;  /* 0x0000001b21197c20 */ /* 0x000fe20008400000 */
[----:B------:R-:W-:Y:S01]  /*6330*/  FSEL R23, R23, -INF , !P2 ;  /* 0xff80000017177808 */ /* 0x000fe20005000000 */
[----:B------:R-:W-:Y:S01]  /*6340*/  FMUL R33, R41, UR27 ;  /* 0x0000001b29217c20 */ /* 0x000fe20008400000 */
[----:B------:R-:W-:Y:S01]  /*6350*/  LOP3.LUT P2, RZ, R26, 0x1, RZ, 0xc0, !PT ;  /* 0x000000011aff7812 */ /* 0x000fe2000784c0ff */
[----:B------:R-:W-:Y:S01]  /*6360*/  FMUL R26, R34, UR27 ;  /* 0x0000001b221a7c20 */ /* 0x000fe20008400000 */
[----:B------:R-:W-:-:S02]  /*6370*/  SHF.R.U64 R28, R106, 0x1e, RZ ;  /* 0x0000001e6a1c7819 */ /* 0x000fc400000012ff */
[----:B------:R-:W-:Y:S02]  /*6380*/  SHF.R.U64 R29, R106, 0x1d, RZ ;  /* 0x0000001d6a1d7819 */ /* 0x000fe400000012ff */
[----:B------:R-:W-:Y:S02]  /*6390*/  FSEL R25, R25, -INF , !P3 ;  /* 0xff80000019197808 */ /* 0x000fe40005800000 */
[----:B------:R-:W-:Y:S02]  /*63a0*/  LOP3.LUT P3, RZ, R28, 0x1, RZ, 0xc0, !PT ;  /* 0x000000011cff7812 */ /* 0x000fe4000786c0ff */
[----:B------:R-:W-:Y:S02]  /*63b0*/  SHF.R.U64 R28, R106, 0x1c, RZ ;  /* 0x0000001c6a1c7819 */ /* 0x000fe400000012ff */
[----:B------:R-:W-:Y:S02]  /*63c0*/  FSEL R26, R26, -INF , !P4 ;  /* 0xff8000001a1a7808 */ /* 0x000fe40006000000 */
[----:B------:R-:W-:Y:S01]  /*63d0*/  LOP3.LUT P4, RZ, R29, 0x1, RZ, 0xc0, !PT ;  /* 0x000000011dff7812 */ /* 0x000fe2000788c0ff */
[----:B------:R-:W-:Y:S01]  /*63e0*/  FMUL R29, R37, UR27 ;  /* 0x0000001b251d7c20 */ /* 0x000fe20008400000 */
[----:B------:R-:W-:-:S02]  /*63f0*/  FSEL R27, R27, -INF , !P1 ;  /* 0xff8000001b1b7808 */ /* 0x000fc40004800000 */
[----:B------:R-:W-:Y:S01]  /*6400*/  LOP3.LUT P1, RZ, R28, 0x1, RZ, 0xc0, !PT ;  /* 0x000000011cff7812 */ /* 0x000fe2000782c0ff */
[----:B------:R-:W-:Y:S01]  /*6410*/  FMUL R28, R36, UR27 ;  /* 0x0000001b241c7c20 */ /* 0x000fe20008400000 */
[C---:B------:R-:W-:Y:S02]  /*6420*/  SHF.R.U64 R32, R106.reuse, 0x1a, RZ ;  /* 0x0000001a6a207819 */ /* 0x040fe400000012ff */
[----:B------:R-:W-:Y:S02]  /*6430*/  SHF.R.U64 R31, R106, 0x1b, RZ ;  /* 0x0000001b6a1f7819 */ /* 0x000fe400000012ff */
[----:B------:R-:W-:Y:S02]  /*6440*/  FSEL R29, R29, -INF , !P3 ;  /* 0xff8000001d1d7808 */ /* 0x000fe40005800000 */
[----:B------:R-:W-:Y:S01]  /*6450*/  LOP3.LUT P3, RZ, R32, 0x1, RZ, 0xc0, !PT ;  /* 0x0000000120ff7812 */ /* 0x000fe2000786c0ff */
[----:B------:R-:W-:Y:S01]  /*6460*/  FMUL R32, R40, UR27 ;  /* 0x0000001b28207c20 */ /* 0x000fe20008400000 */
[----:B------:R-:W-:-:S02]  /*6470*/  FSEL R28, R28, -INF , !P2 ;  /* 0xff8000001c1c7808 */ /* 0x000fc40005000000 */
[----:B------:R-:W-:Y:S02]  /*6480*/  LOP3.LUT P2, RZ, R31, 0x1, RZ, 0xc0, !PT ;  /* 0x000000011fff7812 */ /* 0x000fe4000784c0ff */
[C---:B------:R-:W-:Y:S02]  /*6490*/  SHF.R.U64 R34, R106.reuse, 0x17, RZ ;  /* 0x000000176a227819 */ /* 0x040fe400000012ff */
[----:B------:R-:W-:Y:S02]  /*64a0*/  FSEL R33, R33, -INF , !P3 ;  /* 0xff80000021217808 */ /* 0x000fe40005800000 */
[----:B------:R-:W-:Y:S02]  /*64b0*/  ISETP.GT.U32.AND P3, PT, R91, R2, PT ;  /* 0x000000025b00720c */ /* 0x000fe40003f64070 */
[----:B------:R-:W-:Y:S02]  /*64c0*/  SHF.R.U64 R31, R106, 0x19, RZ ;  /* 0x000000196a1f7819 */ /* 0x000fe400000012ff */
[----:B------:R-:W-:-:S02]  /*64d0*/  FSEL R32, R32, -INF , !P2 ;  /* 0xff80000020207808 */ /* 0x000fc40005000000 */
[----:B------:R-:W-:Y:S01]  /*64e0*/  LOP3.LUT P2, RZ, R34, 0x1, RZ, 0xc0, !PT ;  /* 0x0000000122ff7812 */ /* 0x000fe2000784c0ff */
[----:B------:R-:W-:Y:S01]  /*64f0*/  FMUL R34, R4, UR27 ;  /* 0x0000001b04227c20 */ /* 0x000fe20008400000 */
[----:B------:R-:W-:Y:S02]  /*6500*/  FSEL R30, R30, -INF , !P4 ;  /* 0xff8000001e1e7808 */ /* 0x000fe40006000000 */
[----:B------:R-:W-:Y:S02]  /*6510*/  ISETP.GT.U32.AND.EX P3, PT, R105, RZ, PT, P3 ;  /* 0x000000ff6900720c */ /* 0x000fe40003f64130 */
[----:B------:R-:W-:Y:S01]  /*6520*/  LOP3.LUT P4, RZ, R31, 0x1, RZ, 0xc0, !PT ;  /* 0x000000011fff7812 */ /* 0x000fe2000788c0ff */
[----:B------:R-:W-:Y:S01]  /*6530*/  FMUL R31, R39, UR27 ;  /* 0x0000001b271f7c20 */ /* 0x000fe20008400000 */
[C---:B------:R-:W-:Y:S02]  /*6540*/  SHF.R.U64 R36, R106.reuse, 0x16, RZ ;  /* 0x000000166a247819 */ /* 0x040fe400000012ff */
[----:B------:R-:W-:-:S02]  /*6550*/  SHF.R.U64 R35, R106, 0x18, RZ ;  /* 0x000000186a237819 */ /* 0x000fc400000012ff */
[----:B------:R-:W-:Y:S01]  /*6560*/  FSEL R108, R34, -INF , !P3 ;  /* 0xff800000226c7808 */ /* 0x000fe20005800000 */
[----:B------:R-:W-:Y:S01]  /*6570*/  FMUL R34, R43, UR27 ;  /* 0x0000001b2b227c20 */ /* 0x000fe20008400000 */
[----:B------:R-:W-:Y:S02]  /*6580*/  FSEL R4, R42, -INF , !P4 ;  /* 0xff8000002a047808 */ /* 0x000fe40006000000 */
[----:B------:R-:W-:Y:S02]  /*6590*/  FSEL R31, R31, -INF , !P1 ;  /* 0xff8000001f1f7808 */ /* 0x000fe40004800000 */
[----:B------:R-:W-:Y:S02]  /*65a0*/  LOP3.LUT P4, RZ, R36, 0x1, RZ, 0xc0, !PT ;  /* 0x0000000124ff7812 */ /* 0x000fe4000788c0ff */
[----:B------:R-:W-:Y:S02]  /*65b0*/  LOP3.LUT P1, RZ, R35, 0x1, RZ, 0xc0, !PT ;  /* 0x0000000123ff7812 */ /* 0x000fe4000782c0ff */
[----:B------:R-:W-:-:S02]  /*65c0*/  FMNMX3 R36, R108, R5, R6, !PT ;  /* 0x000000056c247276 */ /* 0x000fc40007800006 */
[C---:B------:R-:W-:Y:S02]  /*65d0*/  SHF.R.U64 R35, R106.reuse, 0x15, RZ ;  /* 0x000000156a237819 */ /* 0x040fe400000012ff */
[----:B------:R-:W-:Y:S02]  /*65e0*/  SHF.R.U64 R38, R106, 0x14, RZ ;  /* 0x000000146a267819 */ /* 0x000fe400000012ff */
[----:B------:R-:W-:Y:S02]  /*65f0*/  FSEL R9, R9, -INF , !P6 ;  /* 0xff80000009097808 */ /* 0x000fe40007000000 */
[----:B------:R-:W-:Y:S02]  /*6600*/  FSEL R10, R10, -INF , !P5 ;  /* 0xff8000000a0a7808 */ /* 0x000fe40006800000 */
[----:B------:R-:W-:Y:S02]  /*6610*/  FMNMX3 R36, R36, R7, R8, !PT ;  /* 0x0000000724247276 */ /* 0x000fe40007800008 */
[----:B------:R-:W-:Y:S01]  /*6620*/  LOP3.LUT P3, RZ, R35, 0x1, RZ, 0xc0, !PT ;  /* 0x0000000123ff7812 */ /* 0x000fe2000786c0ff */
[----:B------:R-:W-:Y:S01]  /*6630*/  FMUL R35, R44, UR27 ;  /* 0x0000001b2c237c20 */ /* 0x000fe20008400000 */
[----:B------:R-:W-:-:S02]  /*6640*/  FSEL R34, R34, -INF , !P1 ;  /* 0xff80000022227808 */ /* 0x000fc40004800000 */
[----:B------:R-:W-:Y:S02]  /*6650*/  LOP3.LUT P1, RZ, R38, 0x1, RZ, 0xc0, !PT ;  /* 0x0000000126ff7812 */ /* 0x000fe4000782c0ff */
[----:B------:R-:W-:Y:S02]  /*6660*/  SHF.R.U64 R37, R106, 0x13, RZ ;  /* 0x000000136a257819 */ /* 0x000fe400000012ff */
[----:B------:R-:W-:Y:S01]  /*6670*/  FMNMX3 R38, R36, R9, R10, !PT ;  /* 0x0000000924267276 */ /* 0x000fe2000780000a */
[----:B------:R-:W-:Y:S01]  /*6680*/  FMUL R36, R45, UR27 ;  /* 0x0000001b2d247c20 */ /* 0x000fe20008400000 */
[----:B------:R-:W-:Y:S02]  /*6690*/  FSEL R35, R35, -INF , !P2 ;  /* 0xff80000023237808 */ /* 0x000fe40005000000 */
[----:B------:R-:W-:Y:S02]  /*66a0*/  SHF.R.U64 R39, R106, 0x12, RZ ;  /* 0x000000126a277819 */ /* 0x000fe400000012ff */
[----:B------:R-:W-:Y:S01]  /*66b0*/  LOP3.LUT P2, RZ, R37, 0x1, RZ, 0xc0, !PT ;  /* 0x0000000125ff7812 */ /* 0x000fe2000784c0ff */
[----:B------:R-:W-:Y:S01]  /*66c0*/  FMUL R37, R46, UR27 ;  /* 0x0000001b2e257c20 */ /* 0x000fe20008400000 */
[----:B------:R-:W-:-:S02]  /*66d0*/  FMNMX3 R38, R38, R11, R12, !PT ;  /* 0x0000000b26267276 */ /* 0x000fc4000780000c */
[----:B------:R-:W-:Y:S02]  /*66e0*/  FSEL R36, R36, -INF , !P4 ;  /* 0xff80000024247808 */ /* 0x000fe40006000000 */
[----:B------:R-:W-:Y:S02]  /*66f0*/  SHF.R.U64 R40, R106, 0x11, RZ ;  /* 0x000000116a287819 */ /* 0x000fe400000012ff */
[----:B------:R-:W-:Y:S02]  /*6700*/  LOP3.LUT P4, RZ, R39, 0x1, RZ, 0xc0, !PT ;  /* 0x0000000127ff7812 */ /* 0x000fe4000788c0ff */
[----:B------:R-:W-:Y:S01]  /*6710*/  FMNMX3 R39, R38, R13, R14, !PT ;  /* 0x0000000d26277276 */ /* 0x000fe2000780000e */
[----:B------:R-:W-:Y:S01]  /*6720*/  FMUL R38, R47, UR27 ;  /* 0x0000001b2f267c20 */ /* 0x000fe20008400000 */
[----:B------:R-:W-:Y:S02]  /*6730*/  FSEL R37, R37, -INF , !P3 ;  /* 0xff80000025257808 */ /* 0x000fe40005800000 */
[----:B------:R-:W-:-:S02]  /*6740*/  LOP3.LUT P3, RZ, R40, 0x1, RZ, 0xc0, !PT ;  /* 0x0000000128ff7812 */ /* 0x000fc4000786c0ff */
[----:B------:R-:W-:Y:S01]  /*6750*/  FMNMX3 R40, R39, R15, R16, !PT ;  /* 0x0000000f27287276 */ /* 0x000fe20007800010 */
[----:B------:R-:W-:Y:S01]  /*6760*/  FMUL R39, R48, UR27 ;  /* 0x0000001b30277c20 */ /* 0x000fe20008400000 */
[----:B------:R-:W-:Y:S02]  /*6770*/  SHF.R.U64 R41, R106, 0x10, RZ ;  /* 0x000000106a297819 */ /* 0x000fe400000012ff */
[----:B------:R-:W-:Y:S02]  /*6780*/  FMNMX3 R40, R40, R97, R98, !PT ;  /* 0x0000006128287276 */ /* 0x000fe40007800062 */
[----:B------:R-:W-:Y:S02]  /*6790*/  FSEL R38, R38, -INF , !P1 ;  /* 0xff80000026267808 */ /* 0x000fe40004800000 */
[----:B------:R-:W-:Y:S02]  /*67a0*/  SHF.R.U64 R42, R106, 0xf, RZ ;  /* 0x0000000f6a2a7819 */ /* 0x000fe400000012ff */
[----:B------:R-:W-:-:S02]  /*67b0*/  LOP3.LUT P1, RZ, R41, 0x1, RZ, 0xc0, !PT ;  /* 0x0000000129ff7812 */ /* 0x000fc4000782c0ff */
[----:B------:R-:W-:Y:S01]  /*67c0*/  FMNMX3 R41, R40, R99, R100, !PT ;  /* 0x0000006328297276 */ /* 0x000fe20007800064 */
[----:B------:R-:W-:Y:S01]  /*67d0*/  FMUL R40, R49, UR27 ;  /* 0x0000001b31287c20 */ /* 0x000fe20008400000 */
[----:B------:R-:W-:Y:S02]  /*67e0*/  FSEL R39, R39, -INF , !P2 ;  /* 0xff80000027277808 */ /* 0x000fe40005000000 */
[----:B------:R-:W-:Y:S02]  /*67f0*/  LOP3.LUT P2, RZ, R42, 0x1, RZ, 0xc0, !PT ;  /* 0x000000012aff7812 */ /* 0x000fe4000784c0ff */
[----:B------:R-:W-:Y:S01]  /*6800*/  FMNMX3 R42, R41, R101, R102, !PT ;  /* 0x00000065292a7276 */ /* 0x000fe20007800066 */
[----:B------:R-:W-:Y:S01]  /*6810*/  FMUL R41, R50, UR27 ;  /* 0x0000001b32297c20 */ /* 0x000fe20008400000 */
[----:B------:R-:W-:Y:S02]  /*6820*/  SHF.R.U64 R44, R106, 0xe, RZ ;  /* 0x0000000e6a2c7819 */ /* 0x000fe400000012ff */
[----:B------:R-:W-:-:S02]  /*6830*/  FMNMX3 R42, R42, R103, R104, !PT ;  /* 0x000000672a2a7276 */ /* 0x000fc40007800068 */
[----:B------:R-:W-:Y:S02]  /*6840*/  FSEL R40, R40, -INF , !P4 ;  /* 0xff80000028287808 */ /* 0x000fe40006000000 */
[----:B------:R-:W-:Y:S02]  /*6850*/  LOP3.LUT P4, RZ, R44, 0x1, RZ, 0xc0, !PT ;  /* 0x000000012cff7812 */ /* 0x000fe4000788c0ff */
[----:B------:R-:W-:Y:S02]  /*6860*/  SHF.R.U64 R43, R106, 0xd, RZ ;  /* 0x0000000d6a2b7819 */ /* 0x000fe400000012ff */
[----:B------:R-:W-:Y:S01]  /*6870*/  FMNMX3 R44, R42, R24, R17, !PT ;  /* 0x000000182a2c7276 */ /* 0x000fe20007800011 */
[----:B------:R-:W-:Y:S01]  /*6880*/  FMUL R42, R51, UR27 ;  /* 0x0000001b332a7c20 */ /* 0x000fe20008400000 */
[----:B------:R-:W-:Y:S02]  /*6890*/  FSEL R41, R41, -INF , !P3 ;  /* 0xff80000029297808 */ /* 0x000fe40005800000 */
[----:B------:R-:W-:-:S02]  /*68a0*/  SHF.R.U64 R45, R106, 0xc, RZ ;  /* 0x0000000c6a2d7819 */ /* 0x000fc400000012ff */
[----:B------:R-:W-:Y:S01]  /*68b0*/  LOP3.LUT P3, RZ, R43, 0x1, RZ, 0xc0, !PT ;  /* 0x000000012bff7812 */ /* 0x000fe2000786c0ff */
[----:B------:R-:W-:Y:S01]  /*68c0*/  FMUL R43, R52, UR27 ;  /* 0x0000001b342b7c20 */ /* 0x000fe20008400000 */
[----:B------:R-:W-:Y:S02]  /*68d0*/  FMNMX3 R44, R44, R18, R19, !PT ;  /* 0x000000122c2c7276 */ /* 0x000fe40007800013 */
[----:B------:R-:W-:Y:S02]  /*68e0*/  FSEL R42, R42, -INF , !P1 ;  /* 0xff8000002a2a7808 */ /* 0x000fe40004800000 */
[----:B------:R-:W-:Y:S02]  /*68f0*/  SHF.R.U64 R46, R106, 0xb, RZ ;  /* 0x0000000b6a2e7819 */ /* 0x000fe400000012ff */
[----:B------:R-:W-:Y:S02]  /*6900*/  LOP3.LUT P1, RZ, R45, 0x1, RZ, 0xc0, !PT ;  /* 0x000000012dff7812 */ /* 0x000fe4000782c0ff */
[----:B------:R-:W-:Y:S01]  /*6910*/  FMNMX3 R45, R44, R20, R21, !PT ;  /* 0x000000142c2d7276 */ /* 0x000fe20007800015 */
[----:B------:R-:W-:Y:S01]  /*6920*/  FMUL R44, R53, UR27 ;  /* 0x0000001b352c7c20 */ /* 0x000fe20008400000 */
[----:B------:R-:W-:-:S02]  /*6930*/  FSEL R43, R43, -INF , !P2 ;  /* 0xff8000002b2b7808 */ /* 0x000fc40005000000 */
[----:B------:R-:W-:Y:S02]  /*6940*/  LOP3.LUT P2, RZ, R46, 0x1, RZ, 0xc0, !PT ;  /* 0x000000012eff7812 */ /* 0x000fe4000784c0ff */
[----:B------:R-:W-:Y:S01]  /*6950*/  FMNMX3 R46, R45, R22, R23, !PT ;  /* 0x000000162d2e7276 */ /* 0x000fe20007800017 */
[----:B------:R-:W-:Y:S01]  /*6960*/  FMUL R45, R54, UR27 ;  /* 0x0000001b362d7c20 */ /* 0x000fe20008400000 */
[----:B------:R-:W-:Y:S02]  /*6970*/  SHF.R.U64 R47, R106, 0xa, RZ ;  /* 0x0000000a6a2f7819 */ /* 0x000fe400000012ff */
[----:B------:R-:W-:Y:S02]  /*6980*/  FMNMX3 R46, R46, R25, R26, !PT ;  /* 0x000000192e2e7276 */ /* 0x000fe4000780001a */
[----:B------:R-:W-:Y:S02]  /*6990*/  FSEL R44, R44, -INF , !P4 ;  /* 0xff8000002c2c7808 */ /* 0x000fe40006000000 */
[----:B------:R-:W-:-:S02]  /*69a0*/  SHF.R.U64 R48, R106, 0x9, RZ ;  /* 0x000000096a307819 */ /* 0x000fc400000012ff */
[----:B------:R-:W-:Y:S02]  /*69b0*/  LOP3.LUT P4, RZ, R47, 0x1, RZ, 0xc0, !PT ;  /* 0x000000012fff7812 */ /* 0x000fe4000788c0ff */
[----:B------:R-:W-:Y:S01]  /*69c0*/  FMNMX3 R47, R46, R27, R28, !PT ;  /* 0x0000001b2e2f7276 */ /* 0x000fe2000780001c */
[----:B------:R-:W-:Y:S01]  /*69d0*/  FMUL R46, R55, UR27 ;  /* 0x0000001b372e7c20 */ /* 0x000fe20008400000 */
[----:B------:R-:W-:Y:S01]  /*69e0*/  FSEL R45, R45, -INF , !P3 ;  /* 0xff8000002d2d7808 */ /* 0x000fe20005800000 */
[----:B------:R-:W-:Y:S01]  /*69f0*/  FMUL R55, R62, UR27 ;  /* 0x0000001b3e377c20 */ /* 0x000fe20008400000 */
[----:B------:R-:W-:Y:S02]  /*6a00*/  LOP3.LUT P3, RZ, R48, 0x1, RZ, 0xc0, !PT ;  /* 0x0000000130ff7812 */ /* 0x000fe4000786c0ff */
[----:B------:R-:W-:Y:S01]  /*6a10*/  FMNMX3 R48, R47, R29, R30, !PT ;  /* 0x0000001d2f307276 */ /* 0x000fe2000780001e */
[----:B------:R-:W-:Y:S01]  /*6a20*/  FMUL R47, R56, UR27 ;  /* 0x0000001b382f7c20 */ /* 0x000fe20008400000 */
[----:B------:R-:W-:Y:S01]  /*6a30*/  SHF.R.U64 R50, R106, 0x8, RZ ;  /* 0x000000086a327819 */ /* 0x000fe200000012ff */
[----:B------:R-:W-:Y:S01]  /*6a40*/  FMUL R56, R61, UR27 ;  /* 0x0000001b3d387c20 */ /* 0x000fe20008400000 */
[----:B------:R-:W-:-:S02]  /*6a50*/  FMNMX3 R48, R48, R31, R32, !PT ;  /* 0x0000001f30307276 */ /* 0x000fc40007800020 */
[----:B------:R-:W-:Y:S02]  /*6a60*/  FSEL R46, R46, -INF , !P1 ;  /* 0xff8000002e2e7808 */ /* 0x000fe40004800000 */
[----:B------:R-:W-:Y:S02]  /*6a70*/  LOP3.LUT P1, RZ, R50, 0x1, RZ, 0xc0, !PT ;  /* 0x0000000132ff7812 */ /* 0x000fe4000782c0ff */
[----:B------:R-:W-:Y:S02]  /*6a80*/  SHF.R.U64 R49, R106, 0x7, RZ ;  /* 0x000000076a317819 */ /* 0x000fe400000012ff */
[----:B------:R-:W-:Y:S01]  /*6a90*/  FMNMX3 R50, R48, R33, R4, !PT ;  /* 0x0000002130327276 */ /* 0x000fe20007800004 */
[----:B------:R-:W-:Y:S01]  /*6aa0*/  FMUL R48, R57, UR27 ;  /* 0x0000001b39307c20 */ /* 0x000fe20008400000 */
[----:B------:R-:W-:Y:S01]  /*6ab0*/  FSEL R47, R47, -INF , !P2 ;  /* 0xff8000002f2f7808 */ /* 0x000fe20005000000 */
[----:B------:R-:W-:Y:S01]  /*6ac0*/  FMUL R57, R65, UR27 ;  /* 0x0000001b41397c20 */ /* 0x000fe20008400000 */
[----:B------:R-:W-:-:S02]  /*6ad0*/  SHF.R.U64 R51, R106, 0x6, RZ ;  /* 0x000000066a337819 */ /* 0x000fc400000012ff */
[----:B------:R-:W-:Y:S01]  /*6ae0*/  LOP3.LUT P2, RZ, R49, 0x1, RZ, 0xc0, !PT ;  /* 0x0000000131ff7812 */ /* 0x000fe2000784c0ff */
[----:B------:R-:W-:Y:S01]  /*6af0*/  FMUL R49, R58, UR27 ;  /* 0x0000001b3a317c20 */ /* 0x000fe20008400000 */
[----:B------:R-:W-:Y:S01]  /*6b00*/  FMNMX3 R50, R50, R34, R35, !PT ;  /* 0x0000002232327276 */ /* 0x000fe20007800023 */
[----:B------:R-:W-:Y:S01]  /*6b10*/  FMUL R58, R64, UR27 ;  /* 0x0000001b403a7c20 */ /* 0x000fe20008400000 */
[----:B------:R-:W-:Y:S02]  /*6b20*/  FSEL R48, R48, -INF , !P4 ;  /* 0xff80000030307808 */ /* 0x000fe40006000000 */
[----:B------:R-:W-:Y:S02]  /*6b30*/  SHF.R.U64 R52, R106, 0x5, RZ ;  /* 0x000000056a347819 */ /* 0x000fe400000012ff */
[----:B------:R-:W-:Y:S02]  /*6b40*/  LOP3.LUT P4, RZ, R51, 0x1, RZ, 0xc0, !PT ;  /* 0x0000000133ff7812 */ /* 0x000fe4000788c0ff */
[----:B------:R-:W-:Y:S01]  /*6b50*/  FMNMX3 R51, R50, R36, R37, !PT ;  /* 0x0000002432337276 */ /* 0x000fe20007800025 */
[----:B------:R-:W-:Y:S01]  /*6b60*/  FMUL R50, R59, UR27 ;  /* 0x0000001b3b327c20 */ /* 0x000fe20008400000 */
[----:B------:R-:W-:Y:S01]  /*6b70*/  FSEL R49, R49, -INF , !P3 ;  /* 0xff80000031317808 */ /* 0x000fe20005800000 */
[----:B------:R-:W-:Y:S01]  /*6b80*/  FMUL R59, R63, UR27 ;  /* 0x0000001b3f3b7c20 */ /* 0x000fe20008400000 */
[----:B------:R-:W-:-:S02]  /*6b90*/  LOP3.LUT P3, RZ, R52, 0x1, RZ, 0xc0, !PT ;  /* 0x0000000134ff7812 */ /* 0x000fc4000786c0ff */
[----:B------:R-:W-:Y:S01]  /*6ba0*/  FMNMX3 R52, R51, R38, R39, !PT ;  /* 0x0000002633347276 */ /* 0x000fe20007800027 */
[----:B------:R-:W-:Y:S01]  /*6bb0*/  FMUL R51, R60, UR27 ;  /* 0x0000001b3c337c20 */ /* 0x000fe20008400000 */
[----:B------:R-:W-:Y:S02]  /*6bc0*/  SHF.R.U64 R53, R106, 0x3, RZ ;  /* 0x000000036a357819 */ /* 0x000fe400000012ff */
[----:B------:R-:W-:Y:S02]  /*6bd0*/  FMNMX3 R52, R52, R40, R41, !PT ;  /* 0x0000002834347276 */ /* 0x000fe40007800029 */
[----:B------:R-:W-:Y:S02]  /*6be0*/  SHF.R.U64 R54, R106, 0x4, RZ ;  /* 0x000000046a367819 */ /* 0x000fe400000012ff */
[----:B------:R-:W-:Y:S02]  /*6bf0*/  FMNMX3 R52, R52, R42, R43, !PT ;  /* 0x0000002a34347276 */ /* 0x000fe4000780002b */
[----:B------:R-:W-:-:S02]  /*6c00*/  FSEL R50, R50, -INF , !P1 ;  /* 0xff80000032327808 */ /* 0x000fc40004800000 */
[----:B------:R-:W-:Y:S02]  /*6c10*/  FMNMX3 R52, R52, R44, R45, !PT ;  /* 0x0000002c34347276 */ /* 0x000fe4000780002d */
[----:B------:R-:W-:Y:S02]  /*6c20*/  FSEL R51, R51, -INF , !P2 ;  /* 0xff80000033337808 */ /* 0x000fe40005000000 */
[----:B------:R-:W-:Y:S02]  /*6c30*/  FMNMX3 R52, R52, R46, R47, !PT ;  /* 0x0000002e34347276 */ /* 0x000fe4000780002f */
[----:B------:R-:W-:Y:S02]  /*6c40*/  LOP3.LUT P2, RZ, R53, 0x1, RZ, 0xc0, !PT ;  /* 0x0000000135ff7812 */ /* 0x000fe4000784c0ff */
[----:B------:R-:W-:Y:S02]  /*6c50*/  FMNMX3 R52, R52, R48, R49, !PT ;  /* 0x0000003034347276 */ /* 0x000fe40007800031 */
[----:B------:R-:W-:-:S02]  /*6c60*/  SHF.R.U64 R53, R106, 0x2, RZ ;  /* 0x000000026a357819 */ /* 0x000fc400000012ff */
[----:B------:R-:W-:Y:S01]  /*6c70*/  LOP3.LUT P1, RZ, R54, 0x1, RZ, 0xc0, !PT ;  /* 0x0000000136ff7812 */ /* 0x000fe2000782c0ff */
[----:B------:R-:W-:Y:S01]  /*6c80*/  FMUL R54, R66, UR27 ;  /* 0x0000001b42367c20 */ /* 0x000fe20008400000 */
[----:B------:R-:W-:Y:S02]  /*6c90*/  SHF.R.U64 R106, R106, 0x1, RZ ;  /* 0x000000016a6a7819 */ /* 0x000fe400000012ff */
[----:B------:R-:W-:Y:S02]  /*6ca0*/  FSEL R56, R56, -INF , !P4 ;  /* 0xff80000038387808 */ /* 0x000fe40006000000 */
[----:B------:R-:W-:Y:S02]  /*6cb0*/  FSEL R55, R55, -INF , !P3 ;  /* 0xff80000037377808 */ /* 0x000fe40005800000 */
[----:B------:R-:W-:Y:S02]  /*6cc0*/  FMNMX3 R52, R52, R50, R51, !PT ;  /* 0x0000003234347276 */ /* 0x000fe40007800033 */
[----:B------:R-:W-:-:S02]  /*6cd0*/  LOP3.LUT P4, RZ, R53, 0x1, RZ, 0xc0, !PT ;  /* 0x0000000135ff7812 */ /* 0x000fc4000788c0ff */
[----:B------:R-:W-:Y:S01]  /*6ce0*/  LOP3.LUT P3, RZ, R106, 0x1, RZ, 0xc0, !PT ;  /* 0x000000016aff7812 */ /* 0x000fe2000786c0ff */
[----:B------:R-:W-:Y:S01]  /*6cf0*/  IMAD.WIDE R106, R95, 0x2, R84 ;  /* 0x000000025f6a7825 */ /* 0x000fe200078e0254 */
[----:B------:R-:W-:Y:S02]  /*6d00*/  FSEL R59, R59, -INF , !P1 ;  /* 0xff8000003b3b7808 */ /* 0x000fe40004800000 */
[----:B------:R-:W-:Y:S02]  /*6d10*/  FSEL R58, R58, -INF , !P2 ;  /* 0xff8000003a3a7808 */ /* 0x000fe40005000000 */
[----:B------:R-:W-:Y:S01]  /*6d20*/  FMNMX3 R53, R52, R56, R55, !PT ;  /* 0x0000003834357276 */ /* 0x000fe20007800037 */
[----:B------:R-:W-:Y:S01]  /*6d30*/  FMUL R52, R67, UR27 ;  /* 0x0000001b43347c20 */ /* 0x000fe20008400000 */
[----:B------:R-:W-:Y:S02]  /*6d40*/  FSEL R57, R57, -INF , !P4 ;  /* 0xff80000039397808 */ /* 0x000fe40006000000 */
[----:B------:R-:W-:-:S02]  /*6d50*/  FSEL R54, R54, -INF , !P3 ;  /* 0xff80000036367808 */ /* 0x000fc40005800000 */
[----:B------:R-:W-:Y:S02]  /*6d60*/  FMNMX3 R53, R53, R59, R58, !PT ;  /* 0x0000003b35357276 */ /* 0x000fe4000780003a */
[----:B------:R-:W-:Y:S02]  /*6d70*/  FSEL R52, R52, -INF , !P0 ;  /* 0xff80000034347808 */ /* 0x000fe40004000000 */
[----:B------:R-:W-:Y:S02]  /*6d80*/  FMNMX3 R53, R53, R57, R54, !PT ;  /* 0x0000003935357276 */ /* 0x000fe40007800036 */
[----:B------:R-:W-:Y:S02]  /*6d90*/  LOP3.LUT P6, RZ, R0, 0xff, RZ, 0xc0, !PT ;  /* 0x000000ff00ff7812 */ /* 0x000fe400078cc0ff */
[----:B------:R-:W-:-:S05]  /*6da0*/  FMNMX3 R53, R53, R52, R94, !PT ;  /* 0x0000003435357276 */ /* 0x000fca000780005e */
[--C-:B------:R-:W-:Y:S01]  /*6db0*/  FADD R60, R5, -R53.reuse ;  /* 0x80000035053c7221 */ /* 0x100fe20000000000 */
[--C-:B------:R-:W-:Y:S01]  /*6dc0*/  FADD R97, R97, -R53.reuse ;  /* 0x8000003561617221 */ /* 0x100fe20000000000 */
[--C-:B------:R-:W-:Y:S01]  /*6dd0*/  FADD R98, R98, -R53.reuse ;  /* 0x8000003562627221 */ /* 0x100fe20000000000 */
[--C-:B------:R-:W-:Y:S01]  /*6de0*/  FADD R99, R99, -R53.reuse ;  /* 0x8000003563637221 */ /* 0x100fe20000000000 */
[----:B------:R-:W-:Y:S01]  /*6df0*/  FMUL R61, R60, 1.4426950216293334961 ;  /* 0x3fb8aa3b3c3d7820 */ /* 0x000fe20000400000 */
[--C-:B------:R-:W-:Y:S01]  /*6e00*/  FADD R60, R6, -R53.reuse ;  /* 0x80000035063c7221 */ /* 0x100fe20000000000 */
[----:B------:R-:W1:Y:S01]  /*6e10*/  @!P6 SYNCS.CCTL.IV [UR7+0x3810] ;  /* 0x00381000ff00e9b1 */ /* 0x000e620008000007 */
[----:B------:R-:W-:Y:S01]  /*6e20*/  NOP ;  /* 0x0000000000007918 */ /* 0x000fe20000000000 */
[----:B------:R2:W3:Y:S01]  /*6e30*/  MUFU.EX2 R6, R61 ;  /* 0x0000003d00067308 */ /* 0x0004e20000000800 */
[----:B------:R-:W-:Y:S01]  /*6e40*/  FMUL R62, R60, 1.4426950216293334961 ;  /* 0x3fb8aa3b3c3e7820 */ /* 0x000fe20000400000 */
[--C-:B------:R-:W-:Y:S01]  /*6e50*/  FADD R60, R7, -R53.reuse ;  /* 0x80000035073c7221 */ /* 0x100fe20000000000 */
[--C-:B------:R-:W-:Y:S01]  /*6e60*/  FADD R100, R100, -R53.reuse ;  /* 0x8000003564647221 */ /* 0x100fe20000000000 */
[--C-:B------:R-:W-:Y:S01]  /*6e70*/  FADD R101, R101, -R53.reuse ;  /* 0x8000003565657221 */ /* 0x100fe20000000000 */
[--C-:B------:R-:W-:Y:S01]  /*6e80*/  FADD R102, R102, -R53.reuse ;  /* 0x8000003566667221 */ /* 0x100fe20000000000 */
[----:B------:R-:W-:Y:S01]  /*6e90*/  FMUL R63, R60, 1.4426950216293334961 ;  /* 0x3fb8aa3b3c3f7820 */ /* 0x000fe20000400000 */
[--C-:B------:R-:W-:Y:S01]  /*6ea0*/  FADD R60, R8, -R53.reuse ;  /* 0x80000035083c7221 */ /* 0x100fe20000000000 */
[----:B------:R4:W0:Y:S01]  /*6eb0*/  MUFU.EX2 R7, R62 ;  /* 0x0000003e00077308 */ /* 0x0008220000000800 */
[--C-:B------:R-:W-:Y:S01]  /*6ec0*/  FADD R103, R103, -R53.reuse ;  /* 0x8000003567677221 */ /* 0x100fe20000000000 */
[--C-:B------:R-:W-:Y:S01]  /*6ed0*/  FADD R104, R104, -R53.reuse ;  /* 0x8000003568687221 */ /* 0x100fe20000000000 */
[----:B------:R-:W-:Y:S01]  /*6ee0*/  FMUL R64, R60, 1.4426950216293334961 ;  /* 0x3fb8aa3b3c407820 */ /* 0x000fe20000400000 */
[--C-:B------:R-:W-:Y:S01]  /*6ef0*/  FADD R60, R9, -R53.reuse ;  /* 0x80000035093c7221 */ /* 0x100fe20000000000 */
[--C-:B------:R-:W-:Y:S01]  /*6f00*/  FADD R108, R108, -R53.reuse ;  /* 0x800000356c6c7221 */ /* 0x100fe20000000000 */
[----:B------:R-:W-:Y:S01]  /*6f10*/  FMUL R67, R97, 1.4426950216293334961 ;  /* 0x3fb8aa3b61437820 */ /* 0x000fe20000400000 */
[----:B------:R-:W-:Y:S01]  /*6f20*/  FMUL R99, R99, 1.4426950216293334961 ;  /* 0x3fb8aa3b63637820 */ /* 0x000fe20000400000 */
[----:B------:R-:W-:Y:S01]  /*6f30*/  FMUL R65, R60, 1.4426950216293334961 ;  /* 0x3fb8aa3b3c417820 */ /* 0x000fe20000400000 */
[--C-:B------:R-:W-:Y:S01]  /*6f40*/  FADD R60, R10, -R53.reuse ;  /* 0x800000350a3c7221 */ /* 0x100fe20000000000 */
[----:B------:R5:W0:Y:S01]  /*6f50*/  MUFU.EX2 R8, R63 ;  /* 0x0000003f00087308 */ /* 0x000a220000000800 */
[----:B------:R-:W-:Y:S01]  /*6f60*/  FMUL R101, R101, 1.4426950216293334961 ;  /* 0x3fb8aa3b65657820 */ /* 0x000fe20000400000 */
[----:B------:R-:W-:Y:S01]  /*6f70*/  FMUL R66, R102, 1.4426950216293334961 ;  /* 0x3fb8aa3b66427820 */ /* 0x000fe20000400000 */
[----:B--2---:R-:W-:Y:S01]  /*6f80*/  FMUL R61, R60, 1.4426950216293334961 ;  /* 0x3fb8aa3b3c3d7820 */ /* 0x004fe20000400000 */
[--C-:B------:R-:W-:Y:S01]  /*6f90*/  FADD R60, R11, -R53.reuse ;  /* 0x800000350b3c7221 */ /* 0x100fe20000000000 */
[----:B------:R-:W-:Y:S01]  /*6fa0*/  FMUL R103, R103, 1.4426950216293334961 ;  /* 0x3fb8aa3b67677820 */ /* 0x000fe20000400000 */
[----:B------:R-:W-:Y:S01]  /*6fb0*/  FMUL R108, R108, 1.4426950216293334961 ;  /* 0x3fb8aa3b6c6c7820 */ /* 0x000fe20000400000 */
[--C-:B------:R-:W-:Y:S01]  /*6fc0*/  FADD R24, R24, -R53.reuse ;  /* 0x8000003518187221 */ /* 0x100fe20000000000 */
[----:B----4-:R-:W-:Y:S01]  /*6fd0*/  FMUL R62, R60, 1.4426950216293334961 ;  /* 0x3fb8aa3b3c3e7820 */ /* 0x010fe20000400000 */
[--C-:B------:R-:W-:Y:S01]  /*6fe0*/  FADD R60, R12, -R53.reuse ;  /* 0x800000350c3c7221 */ /* 0x100fe20000000000 */
[----:B------:R2:W4:Y:S03]  /*6ff0*/  MUFU.EX2 R9, R64 ;  /* 0x0000004000097308 */ /* 0x0005260000000800 */
[----:B-----5:R-:W-:Y:S01]  /*7000*/  FMUL R63, R60, 1.4426950216293334961 ;  /* 0x3fb8aa3b3c3f7820 */ /* 0x020fe20000400000 */
[----:B------:R-:W-:-:S04]  /*7010*/  FADD R60, R13, -R53 ;  /* 0x800000350d3c7221 */ /* 0x000fc80000000000 */
[----:B------:R5:W0:Y:S01]  /*7020*/  MUFU.EX2 R10, R65 ;  /* 0x00000041000a7308 */ /* 0x000a220000000800 */
[----:B--2---:R-:W-:Y:S01]  /*7030*/  FMUL R64, R60, 1.4426950216293334961 ;  /* 0x3fb8aa3b3c407820 */ /* 0x004fe20000400000 */
[----:B------:R-:W-:-:S06]  /*7040*/  FADD R60, R14, -R53 ;  /* 0x800000350e3c7221 */ /* 0x000fcc0000000000 */
[----:B------:R2:W0:Y:S01]  /*7050*/  MUFU.EX2 R11, R61 ;  /* 0x0000003d000b7308 */ /* 0x0004220000000800 */
[----:B-----5:R-:W-:Y:S01]  /*7060*/  FMUL R65, R60, 1.4426950216293334961 ;  /* 0x3fb8aa3b3c417820 */ /* 0x020fe20000400000 */
[----:B------:R-:W-:-:S06]  /*7070*/  FADD R60, R15, -R53 ;  /* 0x800000350f3c7221 */ /* 0x000fcc0000000000 */
[----:B------:R5:W0:Y:S01]  /*7080*/  MUFU.EX2 R12, R62 ;  /* 0x0000003e000c7308 */ /* 0x000a220000000800 */
[----:B--2---:R-:W-:Y:S01]  /*7090*/  FMUL R61, R60, 1.4426950216293334961 ;  /* 0x3fb8aa3b3c3d7820 */ /* 0x004fe20000400000 */
[----:B------:R-:W-:-:S04]  /*70a0*/  FADD R60, R16, -R53 ;  /* 0x80000035103c7221 */ /* 0x000fc80000000000 */
[----:B------:R-:W-:Y:S02]  /*70b0*/  FMUL R60, R60, 1.4426950216293334961 ;  /* 0x3fb8aa3b3c3c7820 */ /* 0x000fe40000400000 */
[----:B------:R2:W0:Y:S01]  /*70c0*/  MUFU.EX2 R16, R61 ;  /* 0x0000003d00107308 */ /* 0x0004220000000800 */
[----:B-----5:R-:W-:-:S07]  /*70d0*/  FMUL R62, R98, 1.4426950216293334961 ;  /* 0x3fb8aa3b623e7820 */ /* 0x020fce0000400000 */
[----:B------:R5:W0:Y:S01]  /*70e0*/  MUFU.EX2 R14, R64 ;  /* 0x00000040000e7308 */ /* 0x000a220000000800 */
[----:B--2---:R-:W-:Y:S02]  /*70f0*/  IMAD.U32 R61, R96, -0x80000000, RZ ;  /* 0x80000000603d7824 */ /* 0x004fe400078e00ff */
[----:B------:R-:W-:Y:S02]  /*7100*/  FMUL R96, R104, 1.4426950216293334961 ;  /* 0x3fb8aa3b68607820 */ /* 0x000fe40000400000 */
[----:B-1----:R-:W1:Y:S03]  /*7110*/  SYNCS.PHASECHK.TRANS64.TRYWAIT P0, [UR26], R61 ;  /* 0x0000003dff0075a7 */ /* 0x002e66000800111a */
[----:B------:R2:W0:Y:S01]  /*7120*/  MUFU.EX2 R5, R108 ;  /* 0x0000006c00057308 */ /* 0x0004220000000800 */
[----:B-----5:R-:W-:-:S07]  /*7130*/  FMUL R64, R100, 1.4426950216293334961 ;  /* 0x3fb8aa3b64407820 */ /* 0x020fce0000400000 */
[----:B------:R2:W0:Y:S08]  /*7140*/  MUFU.EX2 R13, R63 ;  /* 0x0000003f000d7308 */ /* 0x0004300000000800 */
[----:B------:R2:W0:Y:S08]  /*7150*/  MUFU.EX2 R15, R65 ;  /* 0x00000041000f7308 */ /* 0x0004300000000800 */
[----:B------:R-:W0:Y:S08]  /*7160*/  MUFU.EX2 R60, R60 ;  /* 0x0000003c003c7308 */ /* 0x000e300000000800 */
[----:B------:R-:W0:Y:S08]  /*7170*/  MUFU.EX2 R67, R67 ;  /* 0x0000004300437308 */ /* 0x000e300000000800 */
[----:B------:R-:W0:Y:S08]  /*7180*/  MUFU.EX2 R62, R62 ;  /* 0x0000003e003e7308 */ /* 0x000e300000000800 */
[----:B------:R-:W0:Y:S08]  /*7190*/  MUFU.EX2 R99, R99 ;  /* 0x0000006300637308 */ /* 0x000e300000000800 */
[----:B------:R-:W0:Y:S08]  /*71a0*/  MUFU.EX2 R64, R64 ;  /* 0x0000004000407308 */ /* 0x000e300000000800 */
[----:B------:R-:W0:Y:S08]  /*71b0*/  MUFU.EX2 R101, R101 ;  /* 0x0000006500657308 */ /* 0x000e300000000800 */
[----:B------:R-:W0:Y:S08]  /*71c0*/  MUFU.EX2 R66, R66 ;  /* 0x0000004200427308 */ /* 0x000e300000000800 */
[----:B------:R-:W0:Y:S08]  /*71d0*/  MUFU.EX2 R103, R103 ;  /* 0x0000006700677308 */ /* 0x000e300000000800 */
[----:B------:R-:W0:Y:S01]  /*71e0*/  MUFU.EX2 R96, R96 ;  /* 0x0000006000607308 */ /* 0x000e220000000800 */
[----:B-1234-:R-:W-:Y:S05]  /*71f0*/  @!P0 BRA `(.L_x_18) ;  /* 0x0000002000f08947 */ /* 0x01efea0003800000 */
.L_x_26:
[----:B------:R-:W-:Y:S01]  /*7200*/  IMAD.WIDE R110, R95, 0x2, R80 ;  /* 0x000000025f6e7825 */ /* 0x000fe200078e0250 */
[----:B------:R-:W2:Y:S03]  /*7210*/  LDG.E.U16 R61, desc[UR24][R106.64] ;  /* 0x000000186a3d7981 */ /* 0x000ea6000c1e1500 */
[----:B------:R-:W-:Y:S01]  /*7220*/  FMUL R98, R24, 1.4426950216293334961 ;  /* 0x3fb8aa3b18627820 */ /* 0x000fe20000400000 */
[----:B------:R-:W-:Y:S01]  /*7230*/  FADD R24, R17, -R53 ;  /* 0x8000003511187221 */ /* 0x000fe20000000000 */
[C---:B------:R-:W-:Y:S01]  /*7240*/  IMAD.WIDE R108, R95.reuse, 0x2, R82 ;  /* 0x000000025f6c7825 */ /* 0x040fe200078e0252 */
[----:B------:R-:W3:Y:S03]  /*7250*/  LDG.E.U16 R63, desc[UR24][R110.64] ;  /* 0x000000186e3f7981 */ /* 0x000ee6000c1e1500 */
[----:B------:R-:W-:Y:S01]  /*7260*/  IMAD.WIDE R112, R95, 0x2, R78 ;  /* 0x000000025f707825 */ /* 0x000fe200078e024e */
[----:B------:R-:W4:Y:S03]  /*7270*/  LDG.E.U16 R65, desc[UR24][R108.64] ;  /* 0x000000186c417981 */ /* 0x000f26000c1e1500 */
[--C-:B------:R-:W-:Y:S01]  /*7280*/  FADD R4, R4, -R53.reuse ;  /* 0x8000003504047221 */ /* 0x100fe20000000000 */
[--C-:B------:R-:W-:Y:S01]  /*7290*/  FADD R29, R29, -R53.reuse ;  /* 0x800000351d1d7221 */ /* 0x100fe20000000000 */
[----:B------:R1:W5:Y:S01]  /*72a0*/  MUFU.EX2 R17, R98 ;  /* 0x0000006200117308 */ /* 0x0003620000000800 */
[----:B------:R0:W2:Y:S01]  /*72b0*/  LDG.E.U16 R97, desc[UR24][R112.64] ;  /* 0x0000001870617981 */ /* 0x0000a2000c1e1500 */
[----:B------:R-:W-:Y:S01]  /*72c0*/  FMUL R100, R24, 1.4426950216293334961 ;  /* 0x3fb8aa3b18647820 */ /* 0x000fe20000400000 */
[----:B------:R-:W-:-:S04]  /*72d0*/  FADD R24, R18, -R53 ;  /* 0x8000003512187221 */ /* 0x000fc80000000000 */
[----:B------:R-:W-:Y:S01]  /*72e0*/  FMUL R102, R24, 1.4426950216293334961 ;  /* 0x3fb8aa3b18667820 */ /* 0x000fe20000400000 */
[----:B------:R-:W-:Y:S01]  /*72f0*/  FADD R24, R19, -R53 ;  /* 0x8000003513187221 */ /* 0x000fe20000000000 */
[----:B------:R-:W-:-:S03]  /*7300*/  FMUL R4, R4, 1.4426950216293334961 ;  /* 0x3fb8aa3b04047820 */ /* 0x000fc60000400000 */
[----:B------:R-:W-:Y:S01]  /*7310*/  FMUL R104, R24, 1.4426950216293334961 ;  /* 0x3fb8aa3b18687820 */ /* 0x000fe20000400000 */
[--C-:B------:R-:W-:Y:S01]  /*7320*/  FADD R24, R20, -R53.reuse ;  /* 0x8000003514187221 */ /* 0x100fe20000000000 */
[----:B------:R-:W-:Y:S01]  /*7330*/  FMUL R29, R29, 1.4426950216293334961 ;  /* 0x3fb8aa3b1d1d7820 */ /* 0x000fe20000400000 */
[----:B0-----:R0:W-:Y:S02]  /*7340*/  MUFU.EX2 R113, R4 ;  /* 0x0000000400717308 */ /* 0x0011e40000000800 */
[----:B-1----:R-:W-:Y:S01]  /*7350*/  FMUL R98, R24, 1.4426950216293334961 ;  /* 0x3fb8aa3b18627820 */ /* 0x002fe20000400000 */
[----:B------:R-:W-:Y:S01]  /*7360*/  FADD R24, R21, -R53 ;  /* 0x8000003515187221 */ /* 0x000fe20000000000 */
[----:B0-----:R-:W-:-:S04]  /*7370*/  FADD R4, R5, R6 ;  /* 0x0000000605047221 */ /* 0x001fc80000000000 */
[----:B------:R-:W-:Y:S08]  /*7380*/  MUFU.EX2 R21, R98 ;  /* 0x0000006200157308 */ /* 0x000ff00000000800 */
[----:B------:R0:W-:Y:S02]  /*7390*/  MUFU.EX2 R98, R29 ;  /* 0x0000001d00627308 */ /* 0x0001e40000000800 */
[----:B0-----:R-:W-:-:S04]  /*73a0*/  FADD R29, R7, R4 ;  /* 0x00000004071d7221 */ /* 0x001fc80000000000 */
[----:B------:R-:W-:-:S04]  /*73b0*/  FADD R4, R8, R29 ;  /* 0x0000001d08047221 */ /* 0x000fc80000000000 */
        /* <DEDUP_REMOVED lines=12> */
[----:B------:R-:W-:Y:S01]  /*7480*/  FADD R4, R64, R29 ;  /* 0x0000001d40047221 */ /* 0x000fe20000000000 */
[----:B------:R0:W1:Y:S03]  /*7490*/  MUFU.EX2 R18, R100 ;  /* 0x0000006400127308 */ /* 0x0000660000000800 */
[----:B------:R-:W-:-:S04]  /*74a0*/  FADD R29, R101, R4 ;  /* 0x00000004651d7221 */ /* 0x000fc80000000000 */
[----:B------:R-:W-:Y:S01]  /*74b0*/  FADD R4, R66, R29 ;  /* 0x0000001d42047221 */ /* 0x000fe20000000000 */
[----:B------:R-:W1:Y:S03]  /*74c0*/  MUFU.EX2 R19, R102 ;  /* 0x0000006600137308 */ /* 0x000e660000000800 */
[----:B------:R-:W-:Y:S01]  /*74d0*/  FADD R29, R103, R4 ;  /* 0x00000004671d7221 */ /* 0x000fe20000000000 */
[----:B------:R-:W-:Y:S01]  /*74e0*/  FMUL R106, R24, 1.4426950216293334961 ;  /* 0x3fb8aa3b186a7820 */ /* 0x000fe20000400000 */
[----:B------:R-:W-:Y:S02]  /*74f0*/  FADD R24, R22, -R53 ;  /* 0x8000003516187221 */ /* 0x000fe40000000000 */
[----:B------:R-:W-:Y:S01]  /*7500*/  FADD R4, R96, R29 ;  /* 0x0000001d60047221 */ /* 0x000fe20000000000 */
[----:B------:R-:W1:Y:S01]  /*7510*/  MUFU.EX2 R20, R104 ;  /* 0x0000006800147308 */ /* 0x000e620000000800 */
[----:B0-----:R-:W-:Y:S01]  /*7520*/  FMUL R100, R24, 1.4426950216293334961 ;  /* 0x3fb8aa3b18647820 */ /* 0x001fe20000400000 */
[--C-:B------:R-:W-:Y:S01]  /*7530*/  FADD R24, R23, -R53.reuse ;  /* 0x8000003517187221 */ /* 0x100fe20000000000 */
[----:B-----5:R-:W-:Y:S01]  /*7540*/  FADD R29, R17, R4 ;  /* 0x00000004111d7221 */ /* 0x020fe20000000000 */
[----:B------:R-:W-:-:S02]  /*7550*/  FADD R25, R25, -R53 ;  /* 0x8000003519197221 */ /* 0x000fc40000000000 */
[----:B------:R-:W-:Y:S01]  /*7560*/  FMUL R24, R24, 1.4426950216293334961 ;  /* 0x3fb8aa3b18187820 */ /* 0x000fe20000400000 */
[----:B-1----:R-:W-:Y:S01]  /*7570*/  FADD R4, R18, R29 ;  /* 0x0000001d12047221 */ /* 0x002fe20000000000 */
[----:B------:R-:W0:Y:S01]  /*7580*/  MUFU.EX2 R22, R106 ;  /* 0x0000006a00167308 */ /* 0x000e220000000800 */
[----:B------:R-:W-:Y:S01]  /*7590*/  FMUL R25, R25, 1.4426950216293334961 ;  /* 0x3fb8aa3b19197820 */ /* 0x000fe20000400000 */
[----:B------:R-:W-:Y:S01]  /*75a0*/  FADD R26, R26, -R53 ;  /* 0x800000351a1a7221 */ /* 0x000fe20000000000 */
[----:B------:R-:W-:-:S05]  /*75b0*/  FADD R29, R19, R4 ;  /* 0x00000004131d7221 */ /* 0x000fca0000000000 */
[----:B------:R-:W1:Y:S01]  /*75c0*/  MUFU.EX2 R23, R100 ;  /* 0x0000006400177308 */ /* 0x000e620000000800 */
[----:B------:R-:W-:Y:S01]  /*75d0*/  FADD R4, R20, R29 ;  /* 0x0000001d14047221 */ /* 0x000fe20000000000 */
[----:B------:R-:W-:Y:S01]  /*75e0*/  FMUL R26, R26, 1.4426950216293334961 ;  /* 0x3fb8aa3b1a1a7820 */ /* 0x000fe20000400000 */
[----:B------:R-:W-:-:S05]  /*75f0*/  FADD R27, R27, -R53 ;  /* 0x800000351b1b7221 */ /* 0x000fca0000000000 */
[----:B------:R-:W5:Y:S01]  /*7600*/  MUFU.EX2 R24, R24 ;  /* 0x0000001800187308 */ /* 0x000f620000000800 */
[----:B------:R-:W-:Y:S01]  /*7610*/  FADD R29, R21, R4 ;  /* 0x00000004151d7221 */ /* 0x000fe20000000000 */
[----:B------:R-:W-:Y:S01]  /*7620*/  FMUL R27, R27, 1.4426950216293334961 ;  /* 0x3fb8aa3b1b1b7820 */ /* 0x000fe20000400000 */
[----:B------:R-:W-:-:S05]  /*7630*/  FADD R28, R28, -R53 ;  /* 0x800000351c1c7221 */ /* 0x000fca0000000000 */
[----:B------:R-:W5:Y:S01]  /*7640*/  MUFU.EX2 R25, R25 ;  /* 0x0000001900197308 */ /* 0x000f620000000800 */
[----:B0-----:R-:W-:Y:S01]  /*7650*/  FADD R4, R22, R29 ;  /* 0x0000001d16047221 */ /* 0x001fe20000000000 */
[----:B------:R-:W-:-:S06]  /*7660*/  FMUL R28, R28, 1.4426950216293334961 ;  /* 0x3fb8aa3b1c1c7820 */ /* 0x000fcc0000400000 */
[----:B------:R-:W0:Y:S01]  /*7670*/  MUFU.EX2 R26, R26 ;  /* 0x0000001a001a7308 */ /* 0x000e220000000800 */
[----:B-1----:R-:W-:Y:S01]  /*7680*/  FADD R29, R23, R4 ;  /* 0x00000004171d7221 */ /* 0x002fe20000000000 */
[----:B------:R-:W-:-:S06]  /*7690*/  FADD R30, R30, -R53 ;  /* 0x800000351e1e7221 */ /* 0x000fcc0000000000 */
[----:B------:R-:W1:Y:S01]  /*76a0*/  MUFU.EX2 R27, R27 ;  /* 0x0000001b001b7308 */ /* 0x000e620000000800 */
[----:B-----5:R-:W-:Y:S01]  /*76b0*/  FADD R4, R24, R29 ;  /* 0x0000001d18047221 */ /* 0x020fe20000000000 */
[----:B------:R-:W-:Y:S01]  /*76c0*/  FADD R31, R31, -R53 ;  /* 0x800000351f1f7221 */ /* 0x000fe20000000000 */
[----:B------:R-:W-:-:S05]  /*76d0*/  FMUL R30, R30, 1.4426950216293334961 ;  /* 0x3fb8aa3b1e1e7820 */ /* 0x000fca0000400000 */
[----:B------:R-:W5:Y:S01]  /*76e0*/  MUFU.EX2 R107, R28 ;  /* 0x0000001c006b7308 */ /* 0x000f620000000800 */
[----:B------:R-:W-:Y:S01]  /*76f0*/  FADD R29, R25, R4 ;  /* 0x00000004191d7221 */ /* 0x000fe20000000000 */
[----:B------:R-:W-:Y:S01]  /*7700*/  FMUL R31, R31, 1.4426950216293334961 ;  /* 0x3fb8aa3b1f1f7820 */ /* 0x000fe20000400000 */
[--C-:B------:R-:W-:Y:S01]  /*7710*/  FADD R32, R32, -R53.reuse ;  /* 0x8000003520207221 */ /* 0x100fe20000000000 */
[----:B------:R-:W-:Y:S01]  /*7720*/  FADD R33, R33, -R53 ;  /* 0x8000003521217221 */ /* 0x000fe20000000000 */
[----:B0-----:R-:W-:-:S03]  /*7730*/  FADD R4, R26, R29 ;  /* 0x0000001d1a047221 */ /* 0x001fc60000000000 */
[----:B------:R-:W0:Y:S01]  /*7740*/  MUFU.EX2 R109, R30 ;  /* 0x0000001e006d7308 */ /* 0x000e220000000800 */
[----:B------:R-:W-:Y:S01]  /*7750*/  FMUL R32, R32, 1.4426950216293334961 ;  /* 0x3fb8aa3b20207820 */ /* 0x000fe20000400000 */
[----:B-1----:R-:W-:Y:S01]  /*7760*/  FADD R4, R27, R4 ;  /* 0x000000041b047221 */ /* 0x002fe20000000000 */
[----:B------:R-:W-:-:S05]  /*7770*/  FMUL R33, R33, 1.4426950216293334961 ;  /* 0x3fb8aa3b21217820 */ /* 0x000fca0000400000 */
[----:B------:R-:W1:Y:S01]  /*7780*/  MUFU.EX2 R31, R31 ;  /* 0x0000001f001f7308 */ /* 0x000e620000000800 */
[----:B-----5:R-:W-:Y:S01]  /*7790*/  FADD R4, R107, R4 ;  /* 0x000000046b047221 */ /* 0x020fe20000000000 */
[----:B------:R-:W-:-:S06]  /*77a0*/  FADD R34, R34, -R53 ;  /* 0x8000003522227221 */ /* 0x000fcc0000000000 */
[----:B------:R-:W5:Y:S01]  /*77b0*/  MUFU.EX2 R111, R32 ;  /* 0x00000020006f7308 */ /* 0x000f620000000800 */
[----:B------:R-:W-:Y:S01]  /*77c0*/  FADD R28, R98, R4 ;  /* 0x00000004621c7221 */ /* 0x000fe20000000000 */
[----:B------:R-:W-:Y:S01]  /*77d0*/  FMUL R34, R34, 1.4426950216293334961 ;  /* 0x3fb8aa3b22227820 */ /* 0x000fe20000400000 */
[----:B------:R-:W-:-:S05]  /*77e0*/  FADD R35, R35, -R53 ;  /* 0x8000003523237221 */ /* 0x000fca0000000000 */
[----:B------:R-:W5:Y:S01]  /*77f0*/  MUFU.EX2 R33, R33 ;  /* 0x0000002100217308 */ /* 0x000f620000000800 */
[----:B0-----:R-:W-:Y:S01]  /*7800*/  FADD R28, R109, R28 ;  /* 0x0000001c6d1c7221 */ /* 0x001fe20000000000 */
[----:B------:R-:W-:Y:S01]  /*7810*/  FMUL R35, R35, 1.4426950216293334961 ;  /* 0x3fb8aa3b23237820 */ /* 0x000fe20000400000 */
[--C-:B------:R-:W-:Y:S01]  /*7820*/  FADD R36, R36, -R53.reuse ;  /* 0x8000003524247221 */ /* 0x100fe20000000000 */
[----:B------:R-:W-:Y:S01]  /*7830*/  FADD R37, R37, -R53 ;  /* 0x8000003525257221 */ /* 0x000fe20000000000 */
[----:B-1----:R-:W-:-:S03]  /*7840*/  FADD R28, R31, R28 ;  /* 0x0000001c1f1c7221 */ /* 0x002fc60000000000 */
[----:B------:R-:W0:Y:S01]  /*7850*/  MUFU.EX2 R34, R34 ;  /* 0x0000002200227308 */ /* 0x000e220000000800 */
[----:B------:R-:W-:Y:S01]  /*7860*/  FMUL R36, R36, 1.4426950216293334961 ;  /* 0x3fb8aa3b24247820 */ /* 0x000fe20000400000 */
[----:B-----5:R-:W-:Y:S01]  /*7870*/  FADD R28, R111, R28 ;  /* 0x0000001c6f1c7221 */ /* 0x020fe20000000000 */
[----:B------:R-:W-:Y:S01]  /*7880*/  FMUL R37, R37, 1.4426950216293334961 ;  /* 0x3fb8aa3b25257820 */ /* 0x000fe20000400000 */
[----:B------:R-:W-:-:S04]  /*7890*/  FADD R38, R38, -R53 ;  /* 0x8000003526267221 */ /* 0x000fc80000000000 */
        /* <DEDUP_REMOVED lines=10> */
[----:B------:R-:W-:Y:S01]  /*7940*/  FMUL R40, R40, 1.4426950216293334961 ;  /* 0x3fb8aa3b28287820 */ /* 0x000fe20000400000 */
[----:B------:R-:W-:-:S05]  /*7950*/  FADD R41, R41, -R53 ;  /* 0x8000003529297221 */ /* 0x000fca0000000000 */
[----:B------:R-:W0:Y:S01]  /*7960*/  MUFU.EX2 R38, R38 ;  /* 0x0000002600267308 */ /* 0x000e220000000800 */
[----:B-1----:R-:W-:Y:S01]  /*7970*/  FADD R28, R35, R28 ;  /* 0x0000001c231c7221 */ /* 0x002fe20000000000 */
[----:B------:R-:W-:Y:S01]  /*7980*/  FMUL R41, R41, 1.4426950216293334961 ;  /* 0x3fb8aa3b29297820 */ /* 0x000fe20000400000 */
[----:B------:R-:W-:-:S05]  /*7990*/  FADD R42, R42, -R53 ;  /* 0x800000352a2a7221 */ /* 0x000fca0000000000 */
[----:B------:R-:W1:Y:S01]  /*79a0*/  MUFU.EX2 R39, R39 ;  /* 0x0000002700277308 */ /* 0x000e620000000800 */
[--C-:B------:R-:W-:Y:S01]  /*79b0*/  FADD R43, R43, -R53.reuse ;  /* 0x800000352b2b7221 */ /* 0x100fe20000000000 */
[--C-:B------:R-:W-:Y:S01]  /*79c0*/  FADD R44, R44, -R53.reuse ;  /* 0x800000352c2c7221 */ /* 0x100fe20000000000 */
[--C-:B------:R-:W-:Y:S01]  /*79d0*/  FADD R56, R56, -R53.reuse ;  /* 0x8000003538387221 */ /* 0x100fe20000000000 */
[--C-:B------:R-:W-:Y:S01]  /*79e0*/  FADD R55, R55, -R53.reuse ;  /* 0x8000003537377221 */ /* 0x100fe20000000000 */
[--C-:B------:R-:W-:Y:S01]  /*79f0*/  FADD R59, R59, -R53.reuse ;  /* 0x800000353b3b7221 */ /* 0x100fe20000000000 */
[--C-:B------:R-:W-:Y:S01]  /*7a00*/  FADD R58, R58, -R53.reuse ;  /* 0x800000353a3a7221 */ /* 0x100fe20000000000 */
[--C-:B------:R-:W-:Y:S01]  /*7a10*/  FADD R57, R57, -R53.reuse ;  /* 0x8000003539397221 */ /* 0x100fe20000000000 */
[----:B------:R-:W0:Y:S01]  /*7a20*/  MUFU.EX2 R40, R40 ;  /* 0x0000002800287308 */ /* 0x000e220000000800 */
[----:B-----5:R-:W-:Y:S01]  /*7a30*/  FADD R28, R36, R28 ;  /* 0x0000001c241c7221 */ /* 0x020fe20000000000 */
[----:B------:R-:W-:Y:S01]  /*7a40*/  FMUL R42, R42, 1.4426950216293334961 ;  /* 0x3fb8aa3b2a2a7820 */ /* 0x000fe20000400000 */
[--C-:B------:R-:W-:Y:S01]  /*7a50*/  FADD R45, R45, -R53.reuse ;  /* 0x800000352d2d7221 */ /* 0x100fe20000000000 */
[--C-:B------:R-:W-:Y:S01]  /*7a60*/  FADD R46, R46, -R53.reuse ;  /* 0x800000352e2e7221 */ /* 0x100fe20000000000 */
[--C-:B------:R-:W-:Y:S01]  /*7a70*/  FADD R47, R47, -R53.reuse ;  /* 0x800000352f2f7221 */ /* 0x100fe20000000000 */
[--C-:B------:R-:W-:Y:S01]  /*7a80*/  FADD R48, R48, -R53.reuse ;  /* 0x8000003530307221 */ /* 0x100fe20000000000 */
[--C-:B------:R-:W-:Y:S01]  /*7a90*/  FADD R49, R49, -R53.reuse ;  /* 0x8000003531317221 */ /* 0x100fe20000000000 */
[--C-:B------:R-:W-:Y:S01]  /*7aa0*/  FADD R50, R50, -R53.reuse ;  /* 0x8000003532327221 */ /* 0x100fe20000000000 */
[--C-:B------:R-:W-:Y:S01]  /*7ab0*/  FADD R51, R51, -R53.reuse ;  /* 0x8000003533337221 */ /* 0x100fe20000000000 */
[--C-:B------:R-:W-:Y:S01]  /*7ac0*/  FADD R54, R54, -R53.reuse ;  /* 0x8000003536367221 */ /* 0x100fe20000000000 */
[----:B------:R-:W-:Y:S01]  /*7ad0*/  FADD R52, R52, -R53 ;  /* 0x8000003534347221 */ /* 0x000fe20000000000 */
[----:B------:R-:W5:Y:S01]  /*7ae0*/  MUFU.EX2 R41, R41 ;  /* 0x0000002900297308 */ /* 0x000f620000000800 */
[----:B------:R-:W-:Y:S01]  /*7af0*/  FMUL R43, R43, 1.4426950216293334961 ;  /* 0x3fb8aa3b2b2b7820 */ /* 0x000fe20000400000 */
[----:B------:R-:W-:Y:S01]  /*7b00*/  FMUL R44, R44, 1.4426950216293334961 ;  /* 0x3fb8aa3b2c2c7820 */ /* 0x000fe20000400000 */
[----:B------:R-:W-:Y:S01]  /*7b10*/  FMUL R56, R56, 1.4426950216293334961 ;  /* 0x3fb8aa3b38387820 */ /* 0x000fe20000400000 */
[----:B------:R-:W-:Y:S01]  /*7b20*/  FMUL R55, R55, 1.4426950216293334961 ;  /* 0x3fb8aa3b37377820 */ /* 0x000fe20000400000 */
[----:B------:R-:W-:Y:S01]  /*7b30*/  FMUL R59, R59, 1.4426950216293334961 ;  /* 0x3fb8aa3b3b3b7820 */ /* 0x000fe20000400000 */
[----:B------:R-:W-:Y:S01]  /*7b40*/  FMUL R58, R58, 1.4426950216293334961 ;  /* 0x3fb8aa3b3a3a7820 */ /* 0x000fe20000400000 */
[----:B------:R-:W-:Y:S01]  /*7b50*/  FMUL R57, R57, 1.4426950216293334961 ;  /* 0x3fb8aa3b39397820 */ /* 0x000fe20000400000 */
[----:B------:R-:W-:Y:S01]  /*7b60*/  FADD R28, R37, R28 ;  /* 0x0000001c251c7221 */ /* 0x000fe20000000000 */
[----:B------:R-:W-:Y:S01]  /*7b70*/  FMUL R45, R45, 1.4426950216293334961 ;  /* 0x3fb8aa3b2d2d7820 */ /* 0x000fe20000400000 */
[----:B------:R-:W-:Y:S01]  /*7b80*/  FMUL R46, R46, 1.4426950216293334961 ;  /* 0x3fb8aa3b2e2e7820 */ /* 0x000fe20000400000 */
[----:B------:R-:W-:Y:S01]  /*7b90*/  FMUL R47, R47, 1.4426950216293334961 ;  /* 0x3fb8aa3b2f2f7820 */ /* 0x000fe20000400000 */
[----:B------:R-:W-:Y:S01]  /*7ba0*/  FMUL R48, R48, 1.4426950216293334961 ;  /* 0x3fb8aa3b30307820 */ /* 0x000fe20000400000 */
[----:B------:R-:W-:Y:S01]  /*7bb0*/  FMUL R49, R49, 1.4426950216293334961 ;  /* 0x3fb8aa3b31317820 */ /* 0x000fe20000400000 */
[----:B------:R-:W-:Y:S01]  /*7bc0*/  FMUL R50, R50, 1.4426950216293334961 ;  /* 0x3fb8aa3b32327820 */ /* 0x000fe20000400000 */
[----:B------:R-:W-:Y:S01]  /*7bd0*/  FMUL R51, R51, 1.4426950216293334961 ;  /* 0x3fb8aa3b33337820 */ /* 0x000fe20000400000 */
[----:B------:R-:W-:Y:S01]  /*7be0*/  F2FP.BF16.F32.PACK_AB R4, R6, R5 ;  /* 0x000000050604723e */ /* 0x000fe200000010ff */
[----:B------:R-:W-:Y:S01]  /*7bf0*/  FMUL R54, R54, 1.4426950216293334961 ;  /* 0x3fb8aa3b36367820 */ /* 0x000fe20000400000 */
[----:B------:R-:W-:Y:S01]  /*7c00*/  FMUL R52, R52, 1.4426950216293334961 ;  /* 0x3fb8aa3b34347820 */ /* 0x000fe20000400000 */
[----:B------:R-:W2:Y:S01]  /*7c10*/  MUFU.EX2 R42, R42 ;  /* 0x0000002a002a7308 */ /* 0x000ea20000000800 */
[----:B------:R-:W-:Y:S01]  /*7c20*/  F2FP.BF16.F32.PACK_AB R5, R8, R7 ;  /* 0x000000070805723e */ /* 0x000fe200000010ff */
[----:B0-----:R-:W-:Y:S01]  /*7c30*/  FADD R28, R38, R28 ;  /* 0x0000001c261c7221 */ /* 0x001fe20000000000 */
[----:B------:R-:W-:-:S02]  /*7c40*/  F2FP.BF16.F32.PACK_AB R6, R10, R9 ;  /* 0x000000090a06723e */ /* 0x000fc400000010ff */
[----:B------:R-:W-:Y:S02]  /*7c50*/  F2FP.BF16.F32.PACK_AB R7, R12, R11 ;  /* 0x0000000b0c07723e */ /* 0x000fe400000010ff */
[----:B------:R-:W-:Y:S01]  /*7c60*/  F2FP.BF16.F32.PACK_AB R10, R67, R60 ;  /* 0x0000003c430a723e */ /* 0x000fe200000010ff */
[----:B------:R-:W0:Y:S01]  /*7c70*/  MUFU.EX2 R43, R43 ;  /* 0x0000002b002b7308 */ /* 0x000e220000000800 */
[----:B------:R-:W-:Y:S01]  /*7c80*/  F2FP.BF16.F32.PACK_AB R11, R99, R62 ;  /* 0x0000003e630b723e */ /* 0x000fe200000010ff */
[----:B-1----:R-:W-:-:S06]  /*7c90*/  FADD R28, R39, R28 ;  /* 0x0000001c271c7221 */ /* 0x002fcc0000000000 */
[----:B------:R-:W-:Y:S01]  /*7ca0*/  MUFU.EX2 R67, R58 ;  /* 0x0000003a00437308 */ /* 0x000fe20000000800 */
[----:B------:R-:W-:Y:S01]  /*7cb0*/  F2FP.BF16.F32.PACK_AB R9, R16, R15 ;  /* 0x0000000f1009723e */ /* 0x000fe200000010ff */
[----:B------:R-:W-:-:S06]  /*7cc0*/  FADD R28, R40, R28 ;  /* 0x0000001c281c7221 */ /* 0x000fcc0000000000 */
[----:B------:R-:W1:Y:S01]  /*7cd0*/  MUFU.EX2 R44, R44 ;  /* 0x0000002c002c7308 */ /* 0x000e620000000800 */
[----:B------:R-:W-:-:S07]  /*7ce0*/  F2FP.BF16.F32.PACK_AB R15, R19, R18 ;  /* 0x00000012130f723e */ /* 0x000fce00000010ff */
[----:B------:R-:W-:Y:S08]  /*7cf0*/  MUFU.EX2 R115, R45 ;  /* 0x0000002d00737308 */ /* 0x000ff00000000800 */
[----:B------:R-:W0:Y:S08]  /*7d00*/  MUFU.EX2 R100, R46 ;  /* 0x0000002e00647308 */ /* 0x000e300000000800 */
        /* <DEDUP_REMOVED lines=8> */
[----:B------:R-:W0:Y:S08]  /*7d90*/  MUFU.EX2 R57, R57 ;  /* 0x0000003900397308 */ /* 0x000e300000000800 */
[----:B------:R-:W-:Y:S08]  /*7da0*/  MUFU.EX2 R99, R54 ;  /* 0x0000003600637308 */ /* 0x000ff00000000800 */
[----:B------:R-:W0:Y:S01]  /*7db0*/  MUFU.EX2 R58, R52 ;  /* 0x00000034003a7308 */ /* 0x000e220000000800 */
[----:B------:R-:W-:-:S02]  /*7dc0*/  F2FP.BF16.F32.PACK_AB R18, R25, R24 ;  /* 0x000000181912723e */ /* 0x000fc400000010ff */
[----:B------:R-:W-:Y:S01]  /*7dd0*/  F2FP.BF16.F32.PACK_AB R24, R36, R35 ;  /* 0x000000232418723e */ /* 0x000fe200000010ff */
[----:B-----5:R-:W-:Y:S01]  /*7de0*/  FADD R36, R41, R28 ;  /* 0x0000001c29247221 */ /* 0x020fe20000000000 */
[----:B------:R-:W-:Y:S02]  /*7df0*/  F2FP.BF16.F32.PACK_AB R8, R14, R13 ;  /* 0x0000000d0e08723e */ /* 0x000fe400000010ff */
[----:B------:R-:W-:Y:S01]  /*7e00*/  F2FP.BF16.F32.PACK_AB R14, R17, R96 ;  /* 0x00000060110e723e */ /* 0x000fe200000010ff */
[----:B--2---:R-:W-:Y:S01]  /*7e10*/  FADD R36, R42, R36 ;  /* 0x000000242a247221 */ /* 0x004fe20000000000 */
[----:B------:R-:W-:Y:S02]  /*7e20*/  F2FP.BF16.F32.PACK_AB R16, R21, R20 ;  /* 0x000000141510723e */ /* 0x000fe400000010ff */
[----:B------:R-:W-:Y:S02]  /*7e30*/  F2FP.BF16.F32.PACK_AB R17, R23, R22 ;  /* 0x000000161711723e */ /* 0x000fe400000010ff */
[----:B------:R-:W-:-:S02]  /*7e40*/  F2FP.BF16.F32.PACK_AB R19, R27, R26 ;  /* 0x0000001a1b13723e */ /* 0x000fc400000010ff */
[----:B------:R-:W-:Y:S02]  /*7e50*/  F2FP.BF16.F32.PACK_AB R21, R31, R109 ;  /* 0x0000006d1f15723e */ /* 0x000fe400000010ff */
[----:B------:R-:W-:Y:S02]  /*7e60*/  F2FP.BF16.F32.PACK_AB R22, R33, R111 ;  /* 0x0000006f2116723e */ /* 0x000fe400000010ff */
[----:B------:R-:W-:Y:S01]  /*7e70*/  F2FP.BF16.F32.PACK_AB R23, R34, R113 ;  /* 0x000000712217723e */ /* 0x000fe200000010ff */
[----:B0-----:R-:W-:Y:S01]  /*7e80*/  FADD R36, R43, R36 ;  /* 0x000000242b247221 */ /* 0x001fe20000000000 */
[----:B------:R-:W-:Y:S02]  /*7e90*/  F2FP.BF16.F32.PACK_AB R12, R101, R64 ;  /* 0x00000040650c723e */ /* 0x000fe400000010ff */
[----:B------:R-:W-:Y:S02]  /*7ea0*/  F2FP.BF16.F32.PACK_AB R13, R103, R66 ;  /* 0x00000042670d723e */ /* 0x000fe400000010ff */
[----:B------:R-:W-:-:S02]  /*7eb0*/  F2FP.BF16.F32.PACK_AB R20, R98, R107 ;  /* 0x0000006b6214723e */ /* 0x000fc400000010ff */
[----:B------:R-:W-:Y:S02]  /*7ec0*/  F2FP.BF16.F32.PACK_AB R25, R38, R37 ;  /* 0x000000252619723e */ /* 0x000fe400000010ff */
[----:B------:R-:W-:Y:S02]  /*7ed0*/  F2FP.BF16.F32.PACK_AB R26, R40, R39 ;  /* 0x00000027281a723e */ /* 0x000fe400000010ff */
[----:B------:R-:W-:Y:S02]  /*7ee0*/  F2FP.BF16.F32.PACK_AB R27, R42, R41 ;  /* 0x000000292a1b723e */ /* 0x000fe400000010ff */
[----:B-1----:R-:W-:Y:S02]  /*7ef0*/  F2FP.BF16.F32.PACK_AB R28, R44, R43 ;  /* 0x0000002b2c1c723e */ /* 0x002fe400000010ff */
[----:B------:R-:W-:Y:S02]  /*7f00*/  F2FP.BF16.F32.PACK_AB R29, R100, R115 ;  /* 0x00000073641d723e */ /* 0x000fe400000010ff */
[----:B------:R-:W-:-:S02]  /*7f10*/  F2FP.BF16.F32.PACK_AB R30, R102, R117 ;  /* 0x00000075661e723e */ /* 0x000fc400000010ff */
[----:B------:R-:W-:Y:S02]  /*7f20*/  F2FP.BF16.F32.PACK_AB R31, R104, R119 ;  /* 0x00000077681f723e */ /* 0x000fe400000010ff */
[----:B------:R-:W-:Y:S02]  /*7f30*/  F2FP.BF16.F32.PACK_AB R32, R56, R121 ;  /* 0x000000793820723e */ /* 0x000fe400000010ff */
[----:B------:R-:W-:Y:S02]  /*7f40*/  F2FP.BF16.F32.PACK_AB R33, R59, R55 ;  /* 0x000000373b21723e */ /* 0x000fe400000010ff */
[----:B------:R-:W-:Y:S02]  /*7f50*/  F2FP.BF16.F32.PACK_AB R34, R57, R67 ;  /* 0x000000433922723e */ /* 0x000fe400000010ff */
[----:B------:R-:W-:Y:S01]  /*7f60*/  F2FP.BF16.F32.PACK_AB R35, R58, R99 ;  /* 0x000000633a23723e */ /* 0x000fe200000010ff */
[----:B------:R0:W-:Y:S01]  /*7f70*/  STS.U16 [R86+UR7+0x3000], R61 ;  /* 0x0030003d56007988 */ /* 0x0001e20008000407 */
[----:B------:R-:W-:-:S03]  /*7f80*/  FADD R52, -R53, R94 ;  /* 0x0000005e35347221 */ /* 0x000fc60000000100 */
[----:B---3--:R0:W-:Y:S01]  /*7f90*/  STS.U16 [R86+UR7+0x3400], R63 ;  /* 0x0034003f56007988 */ /* 0x0081e20008000407 */
[----:B------:R-:W-:Y:S01]  /*7fa0*/  FADD R54, R44, R36 ;  /* 0x000000242c367221 */ /* 0x000fe20000000000 */
[----:B------:R-:W-:Y:S02]  /*7fb0*/  STTM.x32 tmem[UR15], R4 ;  /* 0x00000004000079ed */ /* 0x000fe400082c000f */
[----:B----4-:R0:W-:Y:S04]  /*7fc0*/  STS.U16 [R88+UR7+0x3200], R65 ;  /* 0x0032004158007988 */ /* 0x0101e80008000407 */
[----:B------:R0:W-:Y:S01]  /*7fd0*/  STS.U16 [R88+UR7+0x3600], R97 ;  /* 0x0036006158007988 */ /* 0x0001e20008000407 */
[----:B------:R-:W-:Y:S01]  /*7fe0*/  FMUL R52, R52, 1.4426950216293334961 ;  /* 0x3fb8aa3b34347820 */ /* 0x000fe20000400000 */
[----:B------:R-:W1:Y:S02]  /*7ff0*/  FENCE.VIEW.ASYNC.T ;  /* 0x00000000000073c6 */ /* 0x000e640000000200 */
[----:B-1----:R-:W-:Y:S06]  /*8000*/  BAR.SYNC.DEFER_BLOCKING 0x0 ;  /* 0x0000000000007b1d */ /* 0x002fec0000010000 */
[----:B------:R-:W1:Y:S01]  /*8010*/  LDTM.x16 R36, tmem[UR9] ;  /* 0x00000009002479ee */ /* 0x000e620008240000 */
[----:B------:R-:W1:Y:S01]  /*8020*/  MUFU.EX2 R52, R52 ;  /* 0x0000003400347308 */ /* 0x000e620000000800 */
[----:B------:R-:W-:Y:S01]  /*8030*/  NOP ;  /* 0x0000000000007918 */ /* 0x000fe20000000000 */
[----:B------:R-:W-:-:S04]  /*8040*/  FADD R54, R115, R54 ;  /* 0x0000003673367221 */ /* 0x000fc80000000000 */
[----:B------:R-:W-:Y:S01]  /*8050*/  FADD R54, R100, R54 ;  /* 0x0000003664367221 */ /* 0x000fe20000000000 */
[C---:B-1----:R-:W-:Y:S01]  /*8060*/  FMUL R4, R52.reuse, R36 ;  /* 0x0000002434047220 */ /* 0x042fe20000400000 */
        /* <DEDUP_REMOVED lines=15> */
[----:B------:R1:W-:Y:S01]  /*8160*/  STTM.x16 tmem[UR9], R4 ;  /* 0x00000004000079ed */ /* 0x0003e20008240009 */
[----:B------:R-:W2:Y:S02]  /*8170*/  FENCE.VIEW.ASYNC.T ;  /* 0x00000000000073c6 */ /* 0x000ea40000000200 */
[----:B--2---:R-:W-:Y:S01]  /*8180*/  BAR.SYNC.DEFER_BLOCKING 0x0 ;  /* 0x0000000000007b1d */ /* 0x004fe20000010000 */
[----:B------:R-:W-:-:S04]  /*8190*/  FADD R54, R117, R54 ;  /* 0x0000003675367221 */ /* 0x000fc80000000000 */
[----:B------:R-:W-:-:S04]  /*81a0*/  FADD R54, R102, R54 ;  /* 0x0000003666367221 */ /* 0x000fc80000000000 */
[----:B------:R-:W-:Y:S01]  /*81b0*/  FADD R54, R119, R54 ;  /* 0x0000003677367221 */ /* 0x000fe20000000000 */
[----:B------:R2:W-:Y:S06]  /*81c0*/  MEMBAR.ALL.CTA ;  /* 0x0000000000007992 */ /* 0x0005ec0000008000 */
[----:B--2---:R-:W2:Y:S01]  /*81d0*/  FENCE.VIEW.ASYNC.S ;  /* 0x00000000000073c6 */ /* 0x004ea20000000000 */
[----:B------:R-:W-:-:S04]  /*81e0*/  FADD R54, R104, R54 ;  /* 0x0000003668367221 */ /* 0x000fc80000000000 */
[----:B------:R-:W-:-:S04]  /*81f0*/  FADD R54, R121, R54 ;  /* 0x0000003679367221 */ /* 0x000fc80000000000 */
[----:B------:R-:W-:-:S04]  /*8200*/  FADD R54, R56, R54 ;  /* 0x0000003638367221 */ /* 0x000fc80000000000 */
[----:B------:R-:W-:-:S04]  /*8210*/  FADD R54, R55, R54 ;  /* 0x0000003637367221 */ /* 0x000fc80000000000 */
[----:B------:R-:W-:-:S04]  /*8220*/  FADD R54, R59, R54 ;  /* 0x000000363b367221 */ /* 0x000fc80000000000 */
[----:B------:R-:W-:-:S04]  /*8230*/  FADD R54, R67, R54 ;  /* 0x0000003643367221 */ /* 0x000fc80000000000 */
[----:B------:R-:W-:Y:S01]  /*8240*/  FADD R54, R57, R54 ;  /* 0x0000003639367221 */ /* 0x000fe20000000000 */
[----:B------:R-:W-:-:S03]  /*8250*/  ULEA UR26, UR19, UR7, 0x3 ;  /* 0x00000007131a7291 */ /* 0x000fc6000f8e18ff */
[----:B------:R-:W-:Y:S01]  /*8260*/  FADD R54, R99, R54 ;  /* 0x0000003663367221 */ /* 0x000fe20000000000 */
[----:B------:R-:W-:-:S03]  /*8270*/  IMAD.MOV.U32 R96, RZ, RZ, R92 ;  /* 0x000000ffff607224 */ /* 0x000fc600078e005c */
[----:B-1----:R-:W-:Y:S01]  /*8280*/  FADD R5, R58, R54 ;  /* 0x000000363a057221 */ /* 0x002fe20000000000 */
[----:B------:R-:W-:Y:S01]  /*8290*/  UIADD3 UR26, UPT, UPT, UR26, 0x3800, URZ ;  /* 0x000038001a1a7890 */ /* 0x000fe2000fffe0ff */
[----:B--2---:R-:W-:Y:S06]  /*82a0*/  BAR.SYNC.DEFER_BLOCKING 0x0 ;  /* 0x0000000000007b1d */ /* 0x004fec0000010000 */
[----:B0-----:R-:W-:Y:S05]  /*82b0*/  BRA.U UP1, `(.L_x_19) ;  /* 0x0000000101a07547 */ /* 0x001fea000b800000 */
[----:B------:R-:W-:Y:S02]  /*82c0*/  UIADD3 UR23, UPT, UPT, UR8, 0xa8, URZ ;  /* 0x000000a808177890 */ /* 0x000fe4000fffe0ff */
[----:B------:R-:W-:Y:S02]  /*82d0*/  UIADD3 UR50, UPT, UPT, UR8, 0xb0, URZ ;  /* 0x000000b008327890 */ /* 0x000fe4000fffe0ff */
[----:B------:R-:W-:Y:S02]  /*82e0*/  UIADD3 UR51, UPT, UPT, UR8, 0xb8, URZ ;  /* 0x000000b808337890 */ /* 0x000fe4000fffe0ff */
[----:B------:R-:W-:Y:S02]  /*82f0*/  UIADD3 UR52, UPT, UPT, UR8, 0x10, URZ ;  /* 0x0000001008347890 */ /* 0x000fe4000fffe0ff */
[----:B------:R-:W-:Y:S02]  /*8300*/  UIADD3 UR53, UPT, UPT, UR8, 0xc0, URZ ;  /* 0x000000c008357890 */ /* 0x000fe4000fffe0ff */
[----:B------:R-:W-:-:S02]  /*8310*/  UIADD3 UR54, UPT, UPT, UR8, 0x10, URZ ;  /* 0x0000001008367890 */ /* 0x000fc4000fffe0ff */
[----:B------:R-:W-:Y:S02]  /*8320*/  UIADD3 UR55, UPT, UPT, UR8, 0xc8, URZ ;  /* 0x000000c808377890 */ /* 0x000fe4000fffe0ff */
[----:B------:R-:W-:Y:S02]  /*8330*/  UIADD3 UR56, UPT, UPT, UR8, 0x10, URZ ;  /* 0x0000001008387890 */ /* 0x000fe4000fffe0ff */
[----:B------:R-:W-:Y:S01]  /*8340*/  UIADD3 UR57, UPT, UPT, UR8, 0xd0, URZ ;  /* 0x000000d008397890 */ /* 0x000fe2000fffe0ff */
[----:B------:R-:W-:Y:S01]  /*8350*/  UMOV UR20, 0x0 ;  /* 0x0000000000147882 */ /* 0x000fe20000000000 */
[----:B------:R-:W-:Y:S01]  /*8360*/  UMOV UR21, 0x8040490 ;  /* 0x0804049000157882 */ /* 0x000fe20000000000 */
[----:B------:R-:W-:Y:S02]  /*8370*/  UIADD3 UR58, UPT, UPT, UR8, 0x10, URZ ;  /* 0x00000010083a7890 */ /* 0x000fe4000fffe0ff */
[----:B------:R0:W-:Y:S01]  /*8380*/  UTCHMMA tmem[UR14], gdesc[UR12], tmem[UR8], tmem[UR20], idesc[UR21], UPT ;  /* 0x00ff140c0e0079ea */ /* 0x0001e2000b800008 */
[----:B------:R-:W-:Y:S01]  /*8390*/  UIADD3 UR59, UPT, UPT, UR8, 0xd8, URZ ;  /* 0x000000d8083b7890 */ /* 0x000fe2000fffe0ff */
[----:B------:R-:W-:Y:S01]  /*83a0*/  UMOV UR36, 0x0 ;  /* 0x0000000000247882 */ /* 0x000fe20000000000 */
        /* <DEDUP_REMOVED lines=14> */
[----:B------:R-:W-:Y:S01]  /*8490*/  UMOV UR4, UR26 ;  /* 0x0000001a00047c82 */ /* 0x000fe20008000000 */
[----:B------:R-:W-:Y:S01]  /*84a0*/  UMOV UR5, URZ ;  /* 0x000000ff00057c82 */ /* 0x000fe20008000000 */
[----:B------:R0:W-:Y:S01]  /*84b0*/  UTCHMMA tmem[UR53], gdesc[UR12], tmem[UR52], tmem[UR44], idesc[UR45], UPT ;  /* 0x00ff2c0c350079ea */ /* 0x0001e2000b800034 */
[----:B------:R-:W-:Y:S01]  /*84c0*/  UMOV UR48, 0x0 ;  /* 0x0000000000307882 */ /* 0x000fe20000000000 */
[----:B------:R-:W-:Y:S01]  /*84d0*/  UMOV UR49, 0x8040490 ;  /* 0x0804049000317882 */ /* 0x000fe20000000000 */
[----:B------:R0:W-:Y:S01]  /*84e0*/  UTCHMMA tmem[UR55], gdesc[UR28], tmem[UR54], tmem[UR42], idesc[UR43], UPT ;  /* 0x00ff2a1c370079ea */ /* 0x0001e2000b800036 */
[----:B------:R-:W-:Y:S01]  /*84f0*/  UMOV UR4, UR4 ;  /* 0x0000000400047c82 */ /* 0x000fe20008000000 */
[----:B------:R0:W-:Y:S01]  /*8500*/  UTCHMMA tmem[UR57], gdesc[UR32], tmem[UR56], tmem[UR46], idesc[UR47], UPT ;  /* 0x00ff2e20390079ea */ /* 0x0001e2000b800038 */
[----:B------:R0:W-:Y:S01]  /*8510*/  UTCHMMA tmem[UR59], gdesc[UR34], tmem[UR58], tmem[UR48], idesc[UR49], UPT ;  /* 0x00ff30223b0079ea */ /* 0x0001e2000b80003a */
[----:B------:R0:W-:Y:S01]  /*8520*/  UTCBAR [UR4], URZ ;  /* 0x000000ff040073e9 */ /* 0x0001e200080000ff */
[----:B------:R-:W-:Y:S01]  /*8530*/  NOP ;  /* 0x0000000000007918 */ /* 0x000fe20000000000 */
.L_x_19:
[----:B------:R-:W-:Y:S01]  /*8540*/  ISETP.GE.U32.AND P0, PT, R91, R90, PT ;  /* 0x0000005a5b00720c */ /* 0x000fe20003f06070 */
[----:B------:R-:W-:Y:S01]  /*8550*/  UIADD3 UR19, UPT, UPT, UR19, 0x1, URZ ;  /* 0x0000000113137890 */ /* 0x000fe2000fffe0ff */
[----:B------:R-:W-:Y:S02]  /*8560*/  VIADD R95, R95, UR18 ;  /* 0x000000125f5f7c36 */ /* 0x000fe40008000000 */
[----:B------:R-:W-:Y:S01]  /*8570*/  FFMA R89, R52, R89, R5 ;  /* 0x0000005934597223 */ /* 0x000fe20000000005 */
[----:B------:R-:W-:Y:S01]  /*8580*/  ISETP.GE.U32.AND.EX P0, PT, R105, RZ, PT, P0 ;  /* 0x000000ff6900720c */ /* 0x000fe20003f06100 */
[----:B------:R-:W-:Y:S01]  /*8590*/  UISETP.GT.AND UP2, UPT, UR19, 0x1, UPT ;  /* 0x000000011300788c */ /* 0x000fe2000bf44270 */
[----:B------:R-:W-:Y:S02]  /*85a0*/  IMAD.IADD R93, R87, 0x1, R93 ;  /* 0x00000001575d7824 */ /* 0x000fe400078e025d */
[----:B------:R-:W-:Y:S01]  /*85b0*/  IMAD.MOV.U32 R94, RZ, RZ, R53 ;  /* 0x000000ffff5e7224 */ /* 0x000fe200078e0035 */
[----:B0-----:R-:W-:-:S02]  /*85c0*/  USEL UR4, URZ, 0x1, !UP2 ;  /* 0x00000001ff047887 */ /* 0x001fc4000d000000 */
[----:B------:R-:W-:-:S04]  /*85d0*/  USEL UR19, UR19, URZ, !UP2 ;  /* 0x000000ff13137287 */ /* 0x000fc8000d000000 */
[----:B------:R-:W-:Y:S02]  /*85e0*/  LOP3.LUT R92, R92, UR4, RZ, 0x3c, !PT ;  /* 0x000000045c5c7c12 */ /* 0x000fe4000f8e3cff */
[----:B------:R-:W-:Y:S06]  /*85f0*/  @!P0 BRA `(.L_x_20) ;  /* 0xffffffb400c48947 */ /* 0x000fec000383ffff */
[----:B------:R-:W-:Y:S01]  /*8600*/  ISETP.GE.AND P0, PT, R68, 0x1, PT ;  /* 0x000000014400780c */ /* 0x000fe20003f06270 */
[----:B------:R-:W-:-:S12]  /*8610*/  IMAD.MOV.U32 R94, RZ, RZ, R53 ;  /* 0x000000ffff5e7224 */ /* 0x000fd800078e0035 */
[----:B------:R-:W-:Y:S05]  /*8620*/  @!P0 BRA `(.L_x_15) ;  /* 0x0000000000108947 */ /* 0x000fea0003800000 */
[----:B------:R-:W-:-:S04]  /*8630*/  IMAD.U32 R3, R96, -0x80000000, RZ ;  /* 0x8000000060037824 */ /* 0x000fc800078e00ff */
[----:B------:R-:W0:Y:S02]  /*8640*/  SYNCS.PHASECHK.TRANS64.TRYWAIT P0, [UR26], R3 ;  /* 0x00000003ff0075a7 */ /* 0x000e24000800111a */
[----:B0-----:R-:W-:Y:S05]  /*8650*/  @!P0 BRA `(.L_x_21) ;  /* 0x0000000c00e48947 */ /* 0x001fea0003800000 */
.L_x_27:
[----:B------:R-:W-:-:S07]  /*8660*/  IMAD.MOV.U32 R94, RZ, RZ, R53 ;  /* 0x000000ffff5e7224 */ /* 0x000fce00078e0035 */
.L_x_15:
[C---:B------:R-:W-:Y:S01]  /*8670*/  FMUL R3, R89.reuse, 8388608 ;  /* 0x4b00000059037820 */ /* 0x040fe20000400000 */
[----:B------:R-:W-:Y:S01]  /*8680*/  FSETP.GEU.AND P2, PT, R89, 1.175494350822287508e-38, PT ;  /* 0x008000005900780b */ /* 0x000fe20003f4e000 */
[----:B-1----:R-:W-:Y:S01]  /*8690*/  IMAD.MOV.U32 R4, RZ, RZ, 0x3dc6b27f ;  /* 0x3dc6b27fff047424 */ /* 0x002fe200078e00ff */
[----:B------:R-:W-:Y:S01]  /*86a0*/  BAR.SYNC.DEFER_BLOCKING 0x0 ;  /* 0x0000000000007b1d */ /* 0x000fe20000010000 */
[----:B------:R-:W-:Y:S02]  /*86b0*/  LOP3.LUT P5, RZ, R0, 0xff, RZ, 0xc0, !PT ;  /* 0x000000ff00ff7812 */ /* 0x000fe400078ac0ff */
[----:B------:R-:W-:Y:S02]  /*86c0*/  FSEL R25, R3, R89, !P2 ;  /* 0x0000005903197208 */ /* 0x000fe40005000000 */
[C---:B------:R-:W-:Y:S01]  /*86d0*/  FSETP.GT.AND P1, PT, |R89|.reuse, 8.50705917302346158658e+37, PT ;  /* 0x7e8000005900780b */ /* 0x040fe20003f24200 */
[----:B------:R-:W0:Y:S01]  /*86e0*/  LDCU.64 UR4, c[0x0][0x3e0] ;  /* 0x00007c00ff0477ac */ /* 0x000e220008000a00 */
[----:B------:R-:W-:Y:S01]  /*86f0*/  FSETP.GEU.AND P0, PT, |R89|, 1.175494350822287508e-38, PT ;  /* 0x008000005900780b */ /* 0x000fe20003f0e200 */
[C---:B------:R-:W-:Y:S01]  /*8700*/  VIADD R3, R25.reuse, 0xc0cafb0d ;  /* 0xc0cafb0d19037836 */ /* 0x040fe20000000000 */
[----:B------:R-:W1:Y:S01]  /*8710*/  LDC.64 R26, c[0x0][0x398] ;  /* 0x0000e600ff1a7b82 */ /* 0x000e620000000a00 */
[----:B------:R-:W-:-:S02]  /*8720*/  ISETP.GE.U32.AND P3, PT, R25, 0x7f800000, PT ;  /* 0x7f8000001900780c */ /* 0x000fc40003f66070 */
[----:B------:R-:W-:Y:S02]  /*8730*/  ISETP.GE.U32.AND P6, PT, R0, 0x20, PT ;  /* 0x000000200000780c */ /* 0x000fe40003fc6070 */
[----:B------:R-:W-:-:S03]  /*8740*/  LOP3.LUT R20, R3, 0xff800000, RZ, 0xc0, !PT ;  /* 0xff80000003147812 */ /* 0x000fc600078ec0ff */
[----:B------:R-:W2:Y:S01]  /*8750*/  LDC R51, c[0x0][0x3e8] ;  /* 0x0000fa00ff337b82 */ /* 0x000ea20000000800 */
[----:B------:R-:W-:Y:S01]  /*8760*/  @P1 FMUL R89, R89, 0.25 ;  /* 0x3e80000059591820 */ /* 0x000fe20000400000 */
[----:B------:R-:W-:Y:S01]  /*8770*/  IMAD.IADD R3, R25, 0x1, -R20 ;  /* 0x0000000119037824 */ /* 0x000fe200078e0a14 */
[----:B------:R-:W-:Y:S02]  /*8780*/  I2FP.F32.S32 R20, R20 ;  /* 0x0000001400147245 */ /* 0x000fe40000201400 */
[----:B------:R-:W-:Y:S01]  /*8790*/  @!P0 FMUL R89, R89, 16777216 ;  /* 0x4b80000059598820 */ /* 0x000fe20000400000 */
[----:B------:R-:W-:Y:S01]  /*87a0*/  FADD R21, R3, -1 ;  /* 0xbf80000003157421 */ /* 0x000fe20000000000 */
[----:B------:R-:W-:Y:S01]  /*87b0*/  FSEL R3, RZ, -23, P2 ;  /* 0xc1b80000ff037808 */ /* 0x000fe20001000000 */
[----:B------:R-:W3:Y:S02]  /*87c0*/  @!P5 SYNCS.CCTL.IV [UR7+0x3800] ;  /* 0x00380000ff00d9b1 */ /* 0x000ee40008000007 */
[----:B---3--:R-:W-:Y:S01]  /*87d0*/  BAR.SYNC.DEFER_BLOCKING 0x0 ;  /* 0x0000000000007b1d */ /* 0x008fe20000010000 */
[----:B------:R-:W-:Y:S01]  /*87e0*/  FFMA.FTZ R4, R21, R4, -0.16845393180847167969 ;  /* 0xbe2c7f3015047423 */ /* 0x000fe20000010004 */
[----:B0-----:R-:W-:Y:S01]  /*87f0*/  UIMAD UR4, UR6, UR4, URZ ;  /* 0x00000004060472a4 */ /* 0x001fe2000f8e02ff */
[----:B------:R-:W-:Y:S01]  /*8800*/  FFMA.FTZ R3, R20, 1.1920928955078125e-07, R3 ;  /* 0x3400000014037823 */ /* 0x000fe20000010003 */
[----:B------:R-:W-:-:S02]  /*8810*/  IMAD R20, R2, UR5, RZ ;  /* 0x0000000502147c24 */ /* 0x000fc4000f8e02ff */
[C---:B------:R-:W-:Y:S01]  /*8820*/  FFMA.FTZ R4, R21.reuse, R4, 0.1716887056827545166 ;  /* 0x3e2fcf2a15047423 */ /* 0x040fe20000010004 */
[----:B------:R-:W0:Y:S01]  /*8830*/  MUFU.RCP R23, R89 ;  /* 0x0000005900177308 */ /* 0x000e220000001000 */
[----:B------:R-:W-:Y:S01]  /*8840*/  USHF.L.U32 UR5, UR4, 0x1, URZ ;  /* 0x0000000104057899 */ /* 0x000fe200080006ff */
[----:B------:R-:W-:Y:S02]  /*8850*/  @P3 IMAD.MOV.U32 R24, RZ, RZ, 0x7f800000 ;  /* 0x7f800000ff183424 */ /* 0x000fe400078e00ff */
[----:B------:R-:W-:Y:S01]  /*8860*/  FFMA.FTZ R4, R21, R4, -0.17900948226451873779 ;  /* 0xbe374e4315047423 */ /* 0x000fe20000010004 */
[----:B------:R-:W-:-:S03]  /*8870*/  FSETP.NEU.AND P2, PT, R25, RZ, PT ;  /* 0x000000ff1900720b */ /* 0x000fc60003f4d000 */
[----:B------:R-:W-:Y:S01]  /*8880*/  FFMA.FTZ R4, R21, R4, 0.20512372255325317383 ;  /* 0x3e520bf415047423 */ /* 0x000fe20000010004 */
[----:B--2---:R-:W-:-:S03]  /*8890*/  IMAD R29, R51, 0x14, RZ ;  /* 0x00000014331d7824 */ /* 0x004fc600078e02ff */
[----:B------:R-:W-:Y:S01]  /*88a0*/  FFMA.FTZ R4, R21, R4, -0.24046532809734344482 ;  /* 0xbe763c8b15047423 */ /* 0x000fe20000010004 */
[C---:B------:R-:W-:Y:S02]  /*88b0*/  IMAD R55, R51.reuse, 0x18, RZ ;  /* 0x0000001833377824 */ /* 0x040fe400078e02ff */
[----:B------:R-:W-:Y:S02]  /*88c0*/  IMAD R33, R51, 0xe, RZ ;  /* 0x0000000e33217824 */ /* 0x000fe400078e02ff */
[----:B------:R-:W-:Y:S01]  /*88d0*/  FFMA.FTZ R22, R21, R4, 0.28857114911079406738 ;  /* 0x3e93bf9915167423 */ /* 0x000fe20000010004 */
[----:B------:R-:W-:Y:S01]  /*88e0*/  IMAD R59, R51, 0x1c, RZ ;  /* 0x0000001c333b7824 */ /* 0x000fe200078e02ff */
[----:B------:R-:W2:Y:S01]  /*88f0*/  LDTM.x16 R4, tmem[UR9] ;  /* 0x00000009000479ee */ /* 0x000ea20008240000 */
[----:B------:R-:W3:Y:S01]  /*8900*/  @!P5 SYNCS.CCTL.IV [UR7+0x3808] ;  /* 0x00380800ff00d9b1 */ /* 0x000ee20008000007 */
[----:B------:R-:W-:Y:S01]  /*8910*/  FFMA.FTZ R22, R21, R22, -0.36067417263984680176 ;  /* 0xbeb8aa4915167423 */ /* 0x000fe20000010016 */
[----:B------:R-:W-:Y:S01]  /*8920*/  NOP ;  /* 0x0000000000007918 */ /* 0x000fe20000000000 */
[----:B------:R-:W-:-:S02]  /*8930*/  IMAD R53, R51, 0x16, RZ ;  /* 0x0000001633357824 */ /* 0x000fc400078e02ff */
[----:B------:R-:W-:Y:S01]  /*8940*/  FFMA.FTZ R22, R21, R22, 0.48089820146560668945 ;  /* 0x3ef6384a15167423 */ /* 0x000fe20000010016 */
[C---:B------:R-:W-:Y:S02]  /*8950*/  IMAD R57, R51.reuse, 0x1a, RZ ;  /* 0x0000001a33397824 */ /* 0x040fe400078e02ff */
[----:B------:R-:W-:Y:S02]  /*8960*/  IMAD R61, R51, 0x1e, RZ ;  /* 0x0000001e333d7824 */ /* 0x000fe400078e02ff */
[----:B------:R-:W-:Y:S01]  /*8970*/  FFMA.FTZ R22, R21, R22, -0.72134751081466674805 ;  /* 0xbf38aa3b15167423 */ /* 0x000fe20000010016 */
[C---:B------:R-:W-:Y:S02]  /*8980*/  IMAD R31, R51.reuse, 0xd, RZ ;  /* 0x0000000d331f7824 */ /* 0x040fe400078e02ff */
[----:B------:R-:W-:Y:S02]  /*8990*/  IMAD R35, R51, 0xf, RZ ;  /* 0x0000000f33237824 */ /* 0x000fe400078e02ff */
[----:B------:R-:W-:-:S04]  /*89a0*/  FMUL R22, R21, R22 ;  /* 0x0000001615167220 */ /* 0x000fc80000400000 */
[----:B------:R-:W-:-:S04]  /*89b0*/  FMUL R22, R21, R22 ;  /* 0x0000001615167220 */ /* 0x000fc80000400000 */
[----:B------:R-:W-:Y:S01]  /*89c0*/  FFMA.FTZ R22, R21, 1.4426950216293334961, R22 ;  /* 0x3fb8aa3b15167823 */ /* 0x000fe20000010016 */
[----:B------:R-:W-:Y:S02]  /*89d0*/  IMAD.SHL.U32 R21, R20, 0x2, RZ ;  /* 0x0000000214157824 */ /* 0x000fe400078e00ff */
[----:B--2---:R-:W-:Y:S01]  /*89e0*/  @P1 FMUL R4, R4, 0.25 ;  /* 0x3e80000004041820 */ /* 0x004fe20000400000 */
[----:B------:R-:W-:Y:S01]  /*89f0*/  @P1 FMUL R5, R5, 0.25 ;  /* 0x3e80000005051820 */ /* 0x000fe20000400000 */
[----:B------:R-:W-:Y:S01]  /*8a00*/  FADD R3, R3, R22 ;  /* 0x0000001603037221 */ /* 0x000fe20000000000 */
[----:B------:R-:W-:Y:S01]  /*8a10*/  @P1 FMUL R15, R15, 0.25 ;  /* 0x3e8000000f0f1820 */ /* 0x000fe20000400000 */
[----:B------:R-:W-:Y:S01]  /*8a20*/  @!P0 FMUL R4, R4, 16777216 ;  /* 0x4b80000004048820 */ /* 0x000fe20000400000 */
[----:B------:R-:W-:Y:S01]  /*8a30*/  @!P0 FMUL R5, R5, 16777216 ;  /* 0x4b80000005058820 */ /* 0x000fe20000400000 */
[----:B------:R-:W-:Y:S01]  /*8a40*/  @P1 FMUL R17, R17, 0.25 ;  /* 0x3e80000011111820 */ /* 0x000fe20000400000 */
[----:B------:R-:W-:Y:S01]  /*8a50*/  @P3 FFMA.FTZ R3, R25, R24, +INF ;  /* 0x7f80000019033423 */ /* 0x000fe20000010018 */
[----:B0-----:R-:W-:Y:S01]  /*8a60*/  FMUL R22, R23, R4 ;  /* 0x0000000417167220 */ /* 0x001fe20000400000 */
[----:B-1----:R-:W-:Y:S01]  /*8a70*/  IADD3 R4, P3, P4, R21, UR5, R26 ;  /* 0x0000000515047c10 */ /* 0x002fe2000fc7e01a */
[----:B------:R-:W-:Y:S01]  /*8a80*/  FMUL R5, R23, R5 ;  /* 0x0000000517057220 */ /* 0x000fe20000400000 */
[----:B------:R-:W-:Y:S01]  /*8a90*/  UIMAD.WIDE UR4, UR4, 0x2, URZ ;  /* 0x00000002040478a5 */ /* 0x000fe2000f8e02ff */
[----:B------:R-:W-:-:S04]  /*8aa0*/  IMAD.HI R20, R20, 0x2, RZ ;  /* 0x0000000214147827 */ /* 0x000fc800078e02ff */
[----:B------:R-:W-:Y:S01]  /*8ab0*/  @P1 FMUL R11, R11, 0.25 ;  /* 0x3e8000000b0b1820 */ /* 0x000fe20000400000 */
[----:B------:R-:W-:Y:S01]  /*8ac0*/  @!P0 FMUL R15, R15, 16777216 ;  /* 0x4b8000000f0f8820 */ /* 0x000fe20000400000 */
[----:B------:R-:W-:Y:S01]  /*8ad0*/  @!P0 FMUL R17, R17, 16777216 ;  /* 0x4b80000011118820 */ /* 0x000fe20000400000 */
[----:B------:R-:W-:Y:S01]  /*8ae0*/  @P1 FMUL R6, R6, 0.25 ;  /* 0x3e80000006061820 */ /* 0x000fe20000400000 */
[----:B------:R-:W-:Y:S01]  /*8af0*/  @P1 FMUL R7, R7, 0.25 ;  /* 0x3e80000007071820 */ /* 0x000fe20000400000 */
[----:B------:R-:W-:Y:S01]  /*8b00*/  @P1 FMUL R16, R16, 0.25 ;  /* 0x3e80000010101820 */ /* 0x000fe20000400000 */
[----:B------:R-:W-:Y:S01]  /*8b10*/  @P1 FMUL R19, R19, 0.25 ;  /* 0x3e80000013131820 */ /* 0x000fe20000400000 */
[----:B------:R-:W-:Y:S01]  /*8b20*/  @P1 FMUL R18, R18, 0.25 ;  /* 0x3e80000012121820 */ /* 0x000fe20000400000 */
[----:B------:R-:W-:Y:S01]  /*8b30*/  F2FP.BF16.F32.PACK_AB R48, R5, R22 ;  /* 0x000000160530723e */ /* 0x000fe200000010ff */
[----:B------:R-:W-:Y:S01]  /*8b40*/  @!P0 FMUL R11, R11, 16777216 ;  /* 0x4b8000000b0b8820 */ /* 0x000fe20000400000 */
[C---:B------:R-:W-:Y:S01]  /*8b50*/  FMUL R45, R23.reuse, R15 ;  /* 0x0000000f172d7220 */ /* 0x040fe20000400000 */
[----:B------:R-:W-:Y:S01]  /*8b60*/  FMUL R47, R23, R17 ;  /* 0x00000011172f7220 */ /* 0x000fe20000400000 */
[----:B------:R-:W-:-:S02]  /*8b70*/  IMAD R25, R51, 0x12, RZ ;  /* 0x0000001233197824 */ /* 0x000fc400078e02ff */
[----:B------:R-:W-:Y:S01]  /*8b80*/  @P1 FMUL R9, R9, 0.25 ;  /* 0x3e80000009091820 */ /* 0x000fe20000400000 */
[----:B------:R-:W-:Y:S01]  /*8b90*/  @!P0 FMUL R6, R6, 16777216 ;  /* 0x4b80000006068820 */ /* 0x000fe20000400000 */
[----:B------:R-:W-:Y:S01]  /*8ba0*/  @!P0 FMUL R7, R7, 16777216 ;  /* 0x4b80000007078820 */ /* 0x000fe20000400000 */
[----:B------:R-:W-:Y:S01]  /*8bb0*/  @!P0 FMUL R16, R16, 16777216 ;  /* 0x4b80000010108820 */ /* 0x000fe20000400000 */
[----:B------:R-:W-:Y:S01]  /*8bc0*/  @!P0 FMUL R19, R19, 16777216 ;  /* 0x4b80000013138820 */ /* 0x000fe20000400000 */
[----:B------:R-:W-:Y:S01]  /*8bd0*/  IADD3.X R5, PT, PT, R20, UR5, R27, P3, P4 ;  /* 0x0000000514057c10 */ /* 0x000fe20009fe841b */
[C---:B------:R-:W-:Y:S02]  /*8be0*/  IMAD R17, R51.reuse, 0xc, RZ ;  /* 0x0000000c33117824 */ /* 0x040fe400078e02ff */
[----:B------:R-:W-:Y:S01]  /*8bf0*/  @P1 FMUL R14, R14, 0.25 ;  /* 0x3e8000000e0e1820 */ /* 0x000fe20000400000 */
[----:B------:R-:W-:Y:S02]  /*8c00*/  IMAD R15, R51, 0xa, RZ ;  /* 0x0000000a330f7824 */ /* 0x000fe400078e02ff */
[----:B------:R-:W-:Y:S01]  /*8c10*/  @!P0 FMUL R18, R18, 16777216 ;  /* 0x4b80000012128820 */ /* 0x000fe20000400000 */
[----:B------:R-:W-:Y:S01]  /*8c20*/  FSEL R3, R3, -INF , P2 ;  /* 0xff80000003037808 */ /* 0x000fe20001000000 */
[----:B------:R-:W-:Y:S01]  /*8c30*/  @P1 FMUL R8, R8, 0.25 ;  /* 0x3e80000008081820 */ /* 0x000fe20000400000 */
[----:B------:R-:W-:Y:S01]  /*8c40*/  IADD3 R24, P4, PT, R29, R4, RZ ;  /* 0x000000041d187210 */ /* 0x000fe20007f9e0ff */
[----:B------:R-:W-:Y:S01]  /*8c50*/  @P1 FMUL R10, R10, 0.25 ;  /* 0x3e8000000a0a1820 */ /* 0x000fe20000400000 */
[----:B------:R-:W-:Y:S01]  /*8c60*/  @P1 FMUL R12, R12, 0.25 ;  /* 0x3e8000000c0c1820 */ /* 0x000fe20000400000 */
[----:B------:R-:W-:Y:S01]  /*8c70*/  @P1 FMUL R13, R13, 0.25 ;  /* 0x3e8000000d0d1820 */ /* 0x000fe20000400000 */
[----:B------:R-:W-:Y:S01]  /*8c80*/  FMUL R41, R23, R11 ;  /* 0x0000000b17297220 */ /* 0x000fe20000400000 */
[----:B------:R-:W-:Y:S01]  /*8c90*/  @!P0 FMUL R9, R9, 16777216 ;  /* 0x4b80000009098820 */ /* 0x000fe20000400000 */
[C---:B------:R-:W-:Y:S01]  /*8ca0*/  FMUL R6, R23.reuse, R6 ;  /* 0x0000000617067220 */ /* 0x040fe20000400000 */
[C---:B------:R-:W-:Y:S01]  /*8cb0*/  FMUL R7, R23.reuse, R7 ;  /* 0x0000000717077220 */ /* 0x040fe20000400000 */
[C---:B------:R-:W-:Y:S01]  /*8cc0*/  FMUL R44, R23.reuse, R16 ;  /* 0x00000010172c7220 */ /* 0x040fe20000400000 */
[----:B------:R-:W-:Y:S01]  /*8cd0*/  FMUL R49, R23, R19 ;  /* 0x0000001317317220 */ /* 0x000fe20000400000 */
[----:B------:R-:W-:Y:S01]  /*8ce0*/  IMAD R11, R51, 0x6, RZ ;  /* 0x00000006330b7824 */ /* 0x000fe200078e02ff */
[-C--:B------:R-:W-:Y:S01]  /*8cf0*/  IADD3 R28, P1, PT, R55, R4.reuse, RZ ;  /* 0x00000004371c7210 */ /* 0x080fe20007f3e0ff */
[----:B------:R-:W-:Y:S01]  /*8d00*/  @!P0 FMUL R14, R14, 16777216 ;  /* 0x4b8000000e0e8820 */ /* 0x000fe20000400000 */
[----:B------:R-:W-:Y:S01]  /*8d10*/  IADD3 R22, P2, PT, R25, R4, RZ ;  /* 0x0000000419167210 */ /* 0x000fe20007f5e0ff */
[----:B------:R-:W-:Y:S01]  /*8d20*/  FMUL R46, R23, R18 ;  /* 0x00000012172e7220 */ /* 0x000fe20000400000 */
[----:B------:R-:W-:Y:S01]  /*8d30*/  IMAD R19, R51, 0x7, RZ ;  /* 0x0000000733137824 */ /* 0x000fe200078e02ff */
[-C--:B------:R-:W-:Y:S01]  /*8d40*/  IADD3 R16, P5, PT, R17, R4.reuse, RZ ;  /* 0x0000000411107210 */ /* 0x080fe20007fbe0ff */
[----:B------:R-:W-:Y:S01]  /*8d50*/  @!P0 FMUL R8, R8, 16777216 ;  /* 0x4b80000008088820 */ /* 0x000fe20000400000 */
[----:B------:R-:W-:Y:S01]  /*8d60*/  LEA.HI.X.SX32 R25, R15, R5, 0x1, P4 ;  /* 0x000000050f197211 */ /* 0x000fe200020f0eff */
[----:B------:R-:W-:Y:S01]  /*8d70*/  @!P0 FMUL R10, R10, 16777216 ;  /* 0x4b8000000a0a8820 */ /* 0x000fe20000400000 */
[----:B------:R-:W-:Y:S01]  /*8d80*/  @!P0 FMUL R12, R12, 16777216 ;  /* 0x4b8000000c0c8820 */ /* 0x000fe20000400000 */
[----:B------:R-:W-:Y:S01]  /*8d90*/  @!P0 FMUL R13, R13, 16777216 ;  /* 0x4b8000000d0d8820 */ /* 0x000fe20000400000 */
[----:B------:R-:W-:Y:S01]  /*8da0*/  FFMA R37, R3, 0.69314718246459960938, R94 ;  /* 0x3f31721803257823 */ /* 0x000fe2000000005e */
[-C--:B------:R-:W-:Y:S01]  /*8db0*/  IADD3 R18, P4, PT, R33, R4.reuse, RZ ;  /* 0x0000000421127210 */ /* 0x080fe20007f9e0ff */
[----:B------:R-:W-:Y:S01]  /*8dc0*/  IMAD.SHL.U32 R3, R51, 0x2, RZ ;  /* 0x0000000233037824 */ /* 0x000fe200078e00ff */
[----:B------:R-:W-:Y:S01]  /*8dd0*/  IADD3 R32, P0, PT, R59, R4, RZ ;  /* 0x000000043b207210 */ /* 0x000fe20007f1e0ff */
[----:B------:R-:W-:Y:S01]  /*8de0*/  FMUL R39, R23, R9 ;  /* 0x0000000917277220 */ /* 0x000fe20000400000 */
[-C--:B------:R-:W-:Y:S01]  /*8df0*/  LEA.HI.X.SX32 R29, R17, R5.reuse, 0x1, P1 ;  /* 0x00000005111d7211 */ /* 0x080fe200008f0eff */
[----:B------:R-:W-:Y:S01]  /*8e00*/  FMUL R42, R23, R14 ;  /* 0x0000000e172a7220 */ /* 0x000fe20000400000 */
[----:B------:R-:W-:Y:S01]  /*8e10*/  F2FP.BF16.F32.PACK_AB R50, R7, R6 ;  /* 0x000000060732723e */ /* 0x000fe200000010ff */
[----:B------:R-:W-:Y:S01]  /*8e20*/  IMAD R9, R51, 0x5, RZ ;  /* 0x0000000533097824 */ /* 0x000fe200078e02ff */
[-C--:B------:R-:W-:Y:S01]  /*8e30*/  LEA.HI.X.SX32 R17, R11, R5.reuse, 0x1, P5 ;  /* 0x000000050b117211 */ /* 0x080fe200028f0eff */
[C---:B------:R-:W-:Y:S01]  /*8e40*/  FMUL R36, R23.reuse, R8 ;  /* 0x0000000817247220 */ /* 0x040fe20000400000 */
[----:B------:R-:W-:Y:S01]  /*8e50*/  FMUL R38, R23, R10 ;  /* 0x0000000a17267220 */ /* 0x000fe20000400000 */
[----:B------:R-:W-:Y:S01]  /*8e60*/  IMAD R7, R51, 0x3, RZ ;  /* 0x0000000333077824 */ /* 0x000fe200078e02ff */
[-C--:B------:R-:W-:Y:S01]  /*8e70*/  IADD3 R14, P5, PT, R15, R4.reuse, RZ ;  /* 0x000000040f0e7210 */ /* 0x080fe20007fbe0ff */
[----:B------:R-:W0:Y:S01]  /*8e80*/  LDCU UR4, c[0x0][0x3ec] ;  /* 0x00007d80ff0477ac */ /* 0x000e220008000800 */
[-C--:B------:R-:W-:Y:S01]  /*8e90*/  LEA.HI.X.SX32 R19, R19, R5.reuse, 0x1, P4 ;  /* 0x0000000513137211 */ /* 0x080fe200020f0eff */
[----:B------:R-:W-:Y:S01]  /*8ea0*/  STG.E.U16 desc[UR24][R4.64], R48 ;  /* 0x0000003004007986 */ /* 0x000fe2000c101518 */
[----:B------:R-:W-:Y:S01]  /*8eb0*/  IADD3 R10, P3, PT, R11, R4, RZ ;  /* 0x000000040b0a7210 */ /* 0x000fe20007f7e0ff */
[----:B------:R-:W-:Y:S01]  /*8ec0*/  FMUL R40, R23, R12 ;  /* 0x0000000c17287220 */ /* 0x000fe20000400000 */
[----:B------:R-:W-:Y:S01]  /*8ed0*/  LEA.HI.X.SX32 R33, R33, R5, 0x1, P0 ;  /* 0x0000000521217211 */ /* 0x000fe200000f0eff */
[----:B------:R-:W-:Y:S01]  /*8ee0*/  FMUL R43, R23, R13 ;  /* 0x0000000d172b7220 */ /* 0x000fe20000400000 */
[CC--:B------:R-:W-:Y:S01]  /*8ef0*/  LEA R8, P4, R51.reuse, R4.reuse, 0x2 ;  /* 0x0000000433087211 */ /* 0x0c0fe200078810ff */
[----:B------:R-:W-:Y:S01]  /*8f00*/  IMAD R23, R51, 0x9, RZ ;  /* 0x0000000933177824 */ /* 0x000fe200078e02ff */
[----:B------:R-:W-:Y:S01]  /*8f10*/  IADD3 R6, P0, PT, R3, R4, RZ ;  /* 0x0000000403067210 */ /* 0x000fe20007f1e0ff */
[----:B------:R-:W-:Y:S01]  /*8f20*/  IMAD R27, R51, 0xb, RZ ;  /* 0x0000000b331b7824 */ /* 0x000fe200078e02ff */
[-C--:B------:R-:W-:Y:S01]  /*8f30*/  LEA.HI.X.SX32 R15, R9, R5.reuse, 0x1, P5 ;  /* 0x00000005090f7211 */ /* 0x080fe200028f0eff */
[----:B------:R-:W-:Y:S01]  /*8f40*/  IMAD.SHL.U32 R13, R51, 0x4, RZ ;  /* 0x00000004330d7824 */ /* 0x000fe200078e00ff */
[-C--:B------:R-:W-:Y:S01]  /*8f50*/  LEA.HI.X.SX32 R11, R7, R5.reuse, 0x1, P3 ;  /* 0x00000005070b7211 */ /* 0x080fe200018f0eff */
[----:B------:R-:W-:Y:S01]  /*8f60*/  IMAD.SHL.U32 R21, R51, 0x8, RZ ;  /* 0x0000000833157824 */ /* 0x000fe200078e00ff */
[----:B------:R-:W-:-:S02]  /*8f70*/  LEA.HI.X.SX32 R9, R3, R5, 0x1, P4 ;  /* 0x0000000503097211 */ /* 0x000fc400020f0eff */
[-C--:B------:R-:W-:Y:S01]  /*8f80*/  LEA.HI.X.SX32 R7, R51, R5.reuse, 0x1, P0 ;  /* 0x0000000533077211 */ /* 0x080fe200000f0eff */
[----:B0-----:R-:W-:Y:S01]  /*8f90*/  UIMAD UR4, UR6, UR4, URZ ;  /* 0x00000004060472a4 */ /* 0x001fe2000f8e02ff */
[----:B------:R-:W-:Y:S02]  /*8fa0*/  PRMT R3, R48, 0x7632, R3 ;  /* 0x0000763230037816 */ /* 0x000fe40000000003 */
[-C--:B------:R-:W-:Y:S01]  /*8fb0*/  IADD3 R26, P1, PT, R53, R4.reuse, RZ ;  /* 0x00000004351a7210 */ /* 0x080fe20007f3e0ff */
[----:B------:R-:W-:Y:S01]  /*8fc0*/  USHF.L.U32 UR6, UR4, 0x2, URZ ;  /* 0x0000000204067899 */ /* 0x000fe200080006ff */
[-C--:B------:R-:W-:Y:S01]  /*8fd0*/  LEA.HI.X.SX32 R23, R23, R5.reuse, 0x1, P2 ;  /* 0x0000000517177211 */ /* 0x080fe200010f0eff */
[----:B------:R0:W-:Y:S01]  /*8fe0*/  STG.E.U16 desc[UR24][R6.64], R3 ;  /* 0x0000000306007986 */ /* 0x0001e2000c101518 */
[----:B------:R-:W-:Y:S01]  /*8ff0*/  LEA.HI.X.SX32 R27, R27, R5, 0x1, P1 ;  /* 0x000000051b1b7211 */ /* 0x000fe200008f0eff */
[----:B------:R-:W-:Y:S01]  /*9000*/  UIMAD.WIDE UR4, UR4, 0x4, URZ ;  /* 0x00000004040478a5 */ /* 0x000fe2000f8e02ff */
[-C--:B------:R-:W-:Y:S01]  /*9010*/  IADD3 R30, P3, PT, R57, R4.reuse, RZ ;  /* 0x00000004391e7210 */ /* 0x080fe20007f7e0ff */
[----:B------:R1:W-:Y:S01]  /*9020*/  STG.E.U16 desc[UR24][R8.64], R50 ;  /* 0x0000003208007986 */ /* 0x0003e2000c101518 */
[----:B------:R-:W-:-:S02]  /*9030*/  IADD3 R34, P5, PT, R61, R4, RZ ;  /* 0x000000043d227210 */ /* 0x000fc40007fbe0ff */
[CC--:B------:R-:W-:Y:S02]  /*9040*/  LEA R12, P2, R51.reuse, R4.reuse, 0x3 ;  /* 0x00000004330c7211 */ /* 0x0c0fe400078418ff */
[----:B------:R-:W-:Y:S02]  /*9050*/  LEA R20, P1, R51, R4, 0x4 ;  /* 0x0000000433147211 */ /* 0x000fe400078220ff */
[----:B------:R-:W-:Y:S01]  /*9060*/  F2FP.BF16.F32.PACK_AB R36, R39, R36 ;  /* 0x000000242724723e */ /* 0x000fe200000010ff */
[----:B0-----:R-:W0:Y:S01]  /*9070*/  LDC.64 R6, c[0x0][0x3a0] ;  /* 0x0000e800ff067b82 */ /* 0x001e220000000a00 */
[-C--:B------:R-:W-:Y:S01]  /*9080*/  LEA.HI.X.SX32 R31, R31, R5.reuse, 0x1, P3 ;  /* 0x000000051f1f7211 */ /* 0x080fe200018f0eff */
[----:B------:R-:W-:Y:S01]  /*9090*/  IMAD.SHL.U32 R3, R2, 0x4, RZ ;  /* 0x0000000402037824 */ /* 0x000fe200078e00ff */
[-C--:B------:R-:W-:Y:S02]  /*90a0*/  LEA.HI.X.SX32 R13, R13, R5.reuse, 0x1, P2 ;  /* 0x000000050d0d7211 */ /* 0x080fe400010f0eff */
[----:B------:R-:W-:-:S02]  /*90b0*/  LEA.HI.X.SX32 R21, R21, R5, 0x1, P1 ;  /* 0x0000000515157211 */ /* 0x000fc400008f0eff */
[----:B------:R-:W-:Y:S02]  /*90c0*/  LEA.HI.X.SX32 R35, R35, R5, 0x1, P5 ;  /* 0x0000000523237211 */ /* 0x000fe400028f0eff */
[----:B------:R-:W-:Y:S02]  /*90d0*/  PRMT R5, R50, 0x7632, R5 ;  /* 0x0000763232057816 */ /* 0x000fe40000000005 */
[----:B------:R-:W-:Y:S02]  /*90e0*/  F2FP.BF16.F32.PACK_AB R38, R41, R38 ;  /* 0x000000262926723e */ /* 0x000fe400000010ff */
[----:B------:R-:W-:Y:S01]  /*90f0*/  PRMT R4, R36, 0x7632, R4 ;  /* 0x0000763224047816 */ /* 0x000fe20000000004 */
[----:B------:R2:W-:Y:S01]  /*9100*/  STG.E.U16 desc[UR24][R10.64], R5 ;  /* 0x000000050a007986 */ /* 0x0005e2000c101518 */
[----:B------:R-:W-:Y:S02]  /*9110*/  F2FP.BF16.F32.PACK_AB R40, R43, R40 ;  /* 0x000000282b28723e */ /* 0x000fe400000010ff */
[----:B-1----:R-:W-:Y:S01]  /*9120*/  PRMT R9, R38, 0x7632, R9 ;  /* 0x0000763226097816 */ /* 0x002fe20000000009 */
[----:B------:R1:W-:Y:S01]  /*9130*/  STG.E.U16 desc[UR24][R12.64], R36 ;  /* 0x000000240c007986 */ /* 0x0003e2000c101518 */
[----:B------:R-:W-:-:S02]  /*9140*/  F2FP.BF16.F32.PACK_AB R42, R45, R42 ;  /* 0x0000002a2d2a723e */ /* 0x000fc400000010ff */
[----:B------:R-:W-:Y:S01]  /*9150*/  F2FP.BF16.F32.PACK_AB R44, R47, R44 ;  /* 0x0000002c2f2c723e */ /* 0x000fe200000010ff */
[----:B------:R4:W-:Y:S01]  /*9160*/  STG.E.U16 desc[UR24][R14.64], R4 ;  /* 0x000000040e007986 */ /* 0x0009e2000c101518 */
[----:B------:R-:W-:Y:S02]  /*9170*/  F2FP.BF16.F32.PACK_AB R46, R49, R46 ;  /* 0x0000002e312e723e */ /* 0x000fe400000010ff */
[----:B--2---:R-:W-:Y:S01]  /*9180*/  PRMT R11, R40, 0x7632, R11 ;  /* 0x00007632280b7816 */ /* 0x004fe2000000000b */
[----:B------:R2:W-:Y:S01]  /*9190*/  STG.E.U16 desc[UR24][R16.64], R38 ;  /* 0x0000002610007986 */ /* 0x0005e2000c101518 */
[----:B-1----:R-:W-:-:S03]  /*91a0*/  PRMT R13, R42, 0x7632, R13 ;  /* 0x000076322a0d7816 */ /* 0x002fc6000000000d */
[----:B------:R1:W-:Y:S01]  /*91b0*/  STG.E.U16 desc[UR24][R18.64], R9 ;  /* 0x0000000912007986 */ /* 0x0003e2000c101518 */
[----:B----4-:R-:W-:Y:S01]  /*91c0*/  IMAD.HI R4, R2, 0x4, RZ ;  /* 0x0000000402047827 */ /* 0x010fe200078e02ff */
[----:B0-----:R-:W-:Y:S02]  /*91d0*/  IADD3 R2, P0, P1, R3, UR6, R6 ;  /* 0x0000000603027c10 */ /* 0x001fe4000f91e006 */
[----:B------:R1:W-:Y:S01]  /*91e0*/  STG.E.U16 desc[UR24][R20.64], R40 ;  /* 0x0000002814007986 */ /* 0x0003e2000c101518 */
[----:B------:R-:W-:Y:S02]  /*91f0*/  PRMT R15, R44, 0x7632, R15 ;  /* 0x000076322c0f7816 */ /* 0x000fe4000000000f */
[----:B--2---:R-:W-:Y:S01]  /*9200*/  PRMT R17, R46, 0x7632, R17 ;  /* 0x000076322e117816 */ /* 0x004fe20000000011 */
[----:B------:R1:W-:Y:S01]  /*9210*/  STG.E.U16 desc[UR24][R22.64], R11 ;  /* 0x0000000b16007986 */ /* 0x0003e2000c101518 */
[----:B------:R-:W-:-:S03]  /*9220*/  IADD3.X R3, PT, PT, R4, UR5, R7, P0, P1 ;  /* 0x0000000504037c10 */ /* 0x000fc600087e2407 */
[----:B------:R1:W-:Y:S04]  /*9230*/  STG.E.U16 desc[UR24][R24.64], R42 ;  /* 0x0000002a18007986 */ /* 0x0003e8000c101518 */
[----:B------:R1:W-:Y:S04]  /*9240*/  STG.E.U16 desc[UR24][R26.64], R13 ;  /* 0x0000000d1a007986 */ /* 0x0003e8000c101518 */
[----:B------:R1:W-:Y:S04]  /*9250*/  STG.E.U16 desc[UR24][R28.64], R44 ;  /* 0x0000002c1c007986 */ /* 0x0003e8000c101518 */
[----:B------:R1:W-:Y:S04]  /*9260*/  STG.E.U16 desc[UR24][R30.64], R15 ;  /* 0x0000000f1e007986 */ /* 0x0003e8000c101518 */
[----:B------:R1:W-:Y:S04]  /*9270*/  STG.E.U16 desc[UR24][R32.64], R46 ;  /* 0x0000002e20007986 */ /* 0x0003e8000c101518 */
[----:B------:R1:W-:Y:S04]  /*9280*/  STG.E.U16 desc[UR24][R34.64], R17 ;  /* 0x0000001122007986 */ /* 0x0003e8000c101518 */
[----:B------:R1:W-:Y:S01]  /*9290*/  STG.E desc[UR24][R2.64], R37 ;  /* 0x0000002502007986 */ /* 0x0003e2000c101918 */
[----:B---3--:R-:W-:Y:S06]  /*92a0*/  BAR.SYNC.DEFER_BLOCKING 0x0 ;  /* 0x0000000000007b1d */ /* 0x008fec0000010000 */
[----:B------:R-:W-:Y:S05]  /*92b0*/  @P6 BRA `(.L_x_22) ;  /* 0x0000000000a06947 */ /* 0x000fea0003800000 */
[----:B------:R-:W0:Y:S01]  /*92c0*/  S2UR UR5, SR_CgaCtaId ;  /* 0x00000000000579c3 */ /* 0x000e220000008800 */
[----:B------:R-:W-:Y:S01]  /*92d0*/  NOP ;  /* 0x0000000000007918 */ /* 0x000fe20000000000 */
[----:B------:R-:W-:Y:S01]  /*92e0*/  UMOV UR4, 0x50 ;  /* 0x0000005000047882 */ /* 0x000fe20000000000 */
[----:B------:R-:W-:Y:S02]  /*92f0*/  IMAD.U32 R0, RZ, RZ, UR8 ;  /* 0x00000008ff007e24 */ /* 0x000fe4000f8e00ff */
[----:B-1----:R-:W-:Y:S02]  /*9300*/  IMAD.MOV.U32 R3, RZ, RZ, 0xff ;  /* 0x000000ffff037424 */ /* 0x002fe400078e00ff */
[----:B------:R-:W-:Y:S01]  /*9310*/  IMAD.MOV.U32 R7, RZ, RZ, 0x1 ;  /* 0x00000001ff077424 */ /* 0x000fe200078e00ff */
[----:B------:R-:W-:-:S04]  /*9320*/  LOP3.LUT R0, R0, 0xffff, RZ, 0xc0, !PT ;  /* 0x0000ffff00007812 */ /* 0x000fc800078ec0ff */
[----:B------:R-:W-:-:S05]  /*9330*/  SHF.R.U32.HI R0, RZ, 0x5, R0 ;  /* 0x00000005ff007819 */ /* 0x000fca0000011600 */
[----:B------:R-:W-:Y:S01]  /*9340*/  VIADD R2, R0, 0x10 ;  /* 0x0000001000027836 */ /* 0x000fe20000000000 */
[----:B------:R-:W-:Y:S01]  /*9350*/  SHF.L.U32 R0, R3, R0, RZ ;  /* 0x0000000003007219 */ /* 0x000fe200000006ff */
[----:B0-----:R-:W-:-:S03]  /*9360*/  ULEA UR6, UR5, UR4, 0x18 ;  /* 0x0000000405067291 */ /* 0x001fc6000f8ec0ff */
[----:B------:R-:W-:-:S04]  /*9370*/  SHF.L.U32 R3, R7, R2, RZ ;  /* 0x0000000207037219 */ /* 0x000fc800000006ff */
[----:B------:R-:W-:Y:S02]  /*9380*/  LOP3.LUT R0, R3, R0, RZ, 0xfc, !PT ;  /* 0x0000000003007212 */ /* 0x000fe400078efcff */
[----:B------:R-:W0:Y:S02]  /*9390*/  LDS R5, [UR6] ;  /* 0x00000006ff057984 */ /* 0x000e240008000800 */
[C---:B------:R-:W-:Y:S02]  /*93a0*/  LOP3.LUT R2, R0.reuse, 0xffff, RZ, 0xc0, !PT ;  /* 0x0000ffff00027812 */ /* 0x040fe400078ec0ff */
[----:B0-----:R-:W-:-:S04]  /*93b0*/  LOP3.LUT R3, R0, 0xffff, R5, 0x80, !PT ;  /* 0x0000ffff00037812 */ /* 0x001fc800078e8005 */
[----:B------:R-:W-:-:S13]  /*93c0*/  ISETP.NE.AND P0, PT, R3, R2, PT ;  /* 0x000000020300720c */ /* 0x000fda0003f05270 */
[----:B------:R-:W-:Y:S05]  /*93d0*/  @P0 BRA `(.L_x_23) ;  /* 0x0000000000500947 */ /* 0x000fea0003800000 */
[----:B------:R-:W-:Y:S02]  /*93e0*/  SHF.R.U32.HI R5, RZ, 0x10, R5 ;  /* 0x00000010ff057819 */ /* 0x000fe40000011605 */
[----:B------:R-:W-:-:S04]  /*93f0*/  SHF.R.U32.HI R2, RZ, 0x10, R0 ;  /* 0x00000010ff027819 */ /* 0x000fc80000011600 */
[----:B------:R-:W-:-:S04]  /*9400*/  LOP3.LUT R5, R5, R2, RZ, 0xc0, !PT ;  /* 0x0000000205057212 */ /* 0x000fc800078ec0ff */
[----:B------:R-:W-:-:S13]  /*9410*/  ISETP.NE.AND P0, PT, R5, R2, PT ;  /* 0x000000020500720c */ /* 0x000fda0003f05270 */
[----:B------:R-:W-:Y:S05]  /*9420*/  @P0 BRA `(.L_x_24) ;  /* 0x0000000000300947 */ /* 0x000fea0003800000 */
[----:B------:R-:W-:Y:S01]  /*9430*/  R2UR UR4, R0 ;  /* 0x00000000000472ca */ /* 0x000fe200000e0000 */
[----:B------:R-:W-:Y:S01]  /*9440*/  VOTEU.ANY UR5, UPT, PT ;  /* 0x0000000000057886 */ /* 0x000fe200038e0100 */
[----:B------:R-:W0:Y:S01]  /*9450*/  S2R R0, SR_LANEID ;  /* 0x0000000000007919 */ /* 0x000e220000000000 */
[----:B------:R-:W-:-:S10]  /*9460*/  UFLO.U32 UR5, UR5 ;  /* 0x00000005000572bd */ /* 0x000fd400080e0000 */
[----:B------:R-:W-:-:S06]  /*9470*/  ULOP3.LUT UR4, URZ, UR4, URZ, 0x33, !UPT ;  /* 0x00000004ff047292 */ /* 0x000fcc000f8e33ff */
[----:B------:R-:W-:-:S04]  /*9480*/  IMAD.U32 R2, RZ, RZ, UR4 ;  /* 0x00000004ff027e24 */ /* 0x000fc8000f8e00ff */
[----:B------:R-:W1:Y:S02]  /*9490*/  REDUX UR7, R2 ;  /* 0x00000000020773c4 */ /* 0x000e640000000000 */
[----:B------:R2:W-:Y:S01]  /*94a0*/  UTCATOMSWS.AND URZ, UR4 ;  /* 0x0000000400ff79e3 */ /* 0x0005e20008000000 */
[----:B0-----:R-:W-:Y:S01]  /*94b0*/  ISETP.EQ.U32.AND P0, PT, R0, UR5, PT ;  /* 0x0000000500007c0c */ /* 0x001fe2000bf02070 */
[----:B-1----:R-:W-:-:S12]  /*94c0*/  IMAD.U32 R0, RZ, RZ, UR7 ;  /* 0x00000007ff007e24 */ /* 0x002fd8000f8e00ff */
[----:B------:R2:W-:Y:S01]  /*94d0*/  @P0 ATOMS.AND RZ, [UR6], R0 ;  /* 0x00000000ffff098c */ /* 0x0005e2000a800006 */
[----:B------:R-:W-:Y:S05]  /*94e0*/  BRA `(.L_x_22) ;  /* 0x0000000000147947 */ /* 0x000fea0003800000 */
.L_x_24:
[----:B------:R-:W-:-:S07]  /*94f0*/  MOV R2, 0x9510 ;  /* 0x0000951000027802 */ /* 0x000fce0000000f00 */
[----:B------:R-:W-:Y:S05]  /*9500*/  CALL.REL.NOINC `($__internal_0_$__cuda_sm10x_tcgen05_guardrail_trap_col_being_dealloced_not_returned_by_alloc) ;  /* 0x0000000000447944 */ /* 0x000fea0003c00000 */
[----:B------:R-:W-:Y:S05]  /*9510*/  BRA `(.L_x_22) ;  /* 0x0000000000087947 */ /* 0x000fea0003800000 */
.L_x_23:
[----:B------:R-:W-:-:S07]  /*9520*/  MOV R2, 0x9540 ;  /* 0x0000954000027802 */ /* 0x000fce0000000f00 */
[----:B------:R-:W-:Y:S05]  /*9530*/  CALL.REL.NOINC `($__internal_2_$__cuda_sm10x_tcgen05_guardrail_trap_unallocated_columns_being_dealloced) ;  /* 0x0000000000507944 */ /* 0x000fea0003c00000 */
.L_x_22:
[----:B------:R-:W-:Y:S01]  /*9540*/  NOP ;  /* 0x0000000000007918 */ /* 0x000fe20000000000 */
[----:B--2---:R-:W-:Y:S05]  /*9550*/  EXIT ;  /* 0x000000000000794d */ /* 0x004fea0003800000 */
.L_x_8:
[----:B------:R-:W1:Y:S02]  /*9560*/  SYNCS.PHASECHK.TRANS64.TRYWAIT P2, [UR7+0x2800], RZ ;  /* 0x002800ffff0075a7 */ /* 0x000e640008041107 */
[----:B-1----:R-:W-:Y:S05]  /*9570*/  @!P2 BRA `(.L_x_8) ;  /* 0xfffffffc00f8a947 */ /* 0x002fea000383ffff */
[----:B------:R-:W-:Y:S05]  /*9580*/  BRA `(.L_x_7) ;  /* 0xffffff7c00287947 */ /* 0x000fea000383ffff */
.L_x_17:
[----:B------:R-:W1:Y:S02]  /*9590*/  SYNCS.PHASECHK.TRANS64.TRYWAIT P1, [UR7+0x3810], RZ ;  /* 0x003810ffff0075a7 */ /* 0x000e640008021107 */
[----:B-1----:R-:W-:Y:S05]  /*95a0*/  @!P1 BRA `(.L_x_17) ;  /* 0xfffffffc00f89947 */ /* 0x002fea000383ffff */
[----:B------:R-:W-:Y:S05]  /*95b0*/  BRA `(.L_x_25) ;  /* 0xffffffb000807947 */ /* 0x000fea000383ffff */
.L_x_18:
[----:B------:R-:W1:Y:S02]  /*95c0*/  SYNCS.PHASECHK.TRANS64.TRYWAIT P0, [UR26], R61 ;  /* 0x0000003dff0075a7 */ /* 0x000e64000800111a */
[----:B-1----:R-:W-:Y:S05]  /*95d0*/  @!P0 BRA `(.L_x_18) ;  /* 0xfffffffc00f88947 */ /* 0x002fea000383ffff */
[----:B------:R-:W-:Y:S05]  /*95e0*/  BRA `(.L_x_26) ;  /* 0xffffffdc00047947 */ /* 0x000fea000383ffff */
.L_x_21:
[----:B------:R-:W0:Y:S02]  /*95f0*/  SYNCS.PHASECHK.TRANS64.TRYWAIT P0, [UR26], R3 ;  /* 0x00000003ff0075a7 */ /* 0x000e24000800111a */
[----:B0-----:R-:W-:Y:S05]  /*9600*/  @!P0 BRA `(.L_x_21) ;  /* 0xfffffffc00f88947 */ /* 0x001fea000383ffff */
[----:B------:R-:W-:Y:S05]  /*9610*/  BRA `(.L_x_27) ;  /* 0xfffffff000107947 */ /* 0x000fea000383ffff */
        .weak           $__internal_0_$__cuda_sm10x_tcgen05_guardrail_trap_col_being_dealloced_not_returned_by_alloc
        .type           $__internal_0_$__cuda_sm10x_tcgen05_guardrail_trap_col_being_dealloced_not_returned_by_alloc,@function
        .size           $__internal_0_$__cuda_sm10x_tcgen05_guardrail_trap_col_being_dealloced_not_returned_by_alloc,($__internal_1_$__cuda_sm10x_tcgen05_guardrail_trap_phase_invalid_during_alloc - $__internal_0_$__cuda_sm10x_tcgen05_guardrail_trap_col_being_dealloced_not_returned_by_alloc)
$__internal_0_$__cuda_sm10x_tcgen05_guardrail_trap_col_being_dealloced_not_returned_by_alloc:
[----:B------:R-:W-:Y:S05]  /*9620*/  BPT.TRAP 0x1 ;  /* 0x000000040000795c */ /* 0x000fea0000300000 */
[----:B------:R-:W-:-:S04]  /*9630*/  IMAD.MOV.U32 R3, RZ, RZ, 0x0 ;  /* 0x00000000ff037424 */ /* 0x000fc800078e00ff */
[----:B------:R-:W-:Y:S05]  /*9640*/  RET.REL.NODEC R2 `(attn_fwd) ;  /* 0xffffff68026c7950 */ /* 0x000fea0003c3ffff */
        .weak           $__internal_1_$__cuda_sm10x_tcgen05_guardrail_trap_phase_invalid_during_alloc
        .type           $__internal_1_$__cuda_sm10x_tcgen05_guardrail_trap_phase_invalid_during_alloc,@function
        .size           $__internal_1_$__cuda_sm10x_tcgen05_guardrail_trap_phase_invalid_during_alloc,($__internal_2_$__cuda_sm10x_tcgen05_guardrail_trap_unallocated_columns_being_dealloced - $__internal_1_$__cuda_sm10x_tcgen05_guardrail_trap_phase_invalid_during_alloc)
$__internal_1_$__cuda_sm10x_tcgen05_guardrail_trap_phase_invalid_during_alloc:
[----:B------:R-:W-:Y:S05]  /*9650*/  BPT.TRAP 0x1 ;  /* 0x000000040000795c */ /* 0x000fea0000300000 */
[----:B------:R-:W-:-:S04]  /*9660*/  IMAD.MOV.U32 R3, RZ, RZ, 0x0 ;  /* 0x00000000ff037424 */ /* 0x000fc800078e00ff */
[----:B------:R-:W-:Y:S05]  /*9670*/  RET.REL.NODEC R2 `(attn_fwd) ;  /* 0xffffff6802607950 */ /* 0x000fea0003c3ffff */
        .weak           $__internal_2_$__cuda_sm10x_tcgen05_guardrail_trap_unallocated_columns_being_dealloced
        .type           $__internal_2_$__cuda_sm10x_tcgen05_guardrail_trap_unallocated_columns_being_dealloced,@function
        .size           $__internal_2_$__cuda_sm10x_tcgen05_guardrail_trap_unallocated_columns_being_dealloced,(.L_x_31 - $__internal_2_$__cuda_sm10x_tcgen05_guardrail_trap_unallocated_columns_being_dealloced)
$__internal_2_$__cuda_sm10x_tcgen05_guardrail_trap_unallocated_columns_being_dealloced:
[----:B------:R-:W-:Y:S05]  /*9680*/  BPT.TRAP 0x1 ;  /* 0x000000040000795c */ /* 0x000fea0000300000 */
[----:B------:R-:W-:-:S04]  /*9690*/  IMAD.MOV.U32 R3, RZ, RZ, 0x0 ;  /* 0x00000000ff037424 */ /* 0x000fc800078e00ff */
[----:B------:R-:W-:Y:S05]  /*96a0*/  RET.REL.NODEC R2 `(attn_fwd) ;  /* 0xffffff6802547950 */ /* 0x000fea0003c3ffff */
.L_x_28:
[----:B------:R-:W-:-:S00]  /*96b0*/  BRA `(.L_x_28) ;  /* 0xfffffffc00fc7947 */ /* 0x000fc0000383ffff */
[----:B------:R-:W-:-:S00]  /*96c0*/  NOP ;  /* 0x0000000000007918 */ /* 0x000fc00000000000 */
        /* <DEDUP_REMOVED lines=11> */
.L_x_31:


//--------------------- .nv.global.init           --------------------------
	.section	.nv.global.init,"aw",@progbits
.nv.global.init:
	.type		_$_str,@object
	.size		_$_str,(.L_3 - _$_str)
_$_str:
        /*0000*/ 	.byte	0x5f, 0x5f, 0x43, 0x55, 0x44, 0x41, 0x5f, 0x46, 0x54, 0x5a, 0x00
.L_3:


//--------------------- .nv.shared.attn_fwd       --------------------------
	.section	.nv.shared.attn_fwd,"aw",@nobits
	.sectionflags	@""
	.align	16
	.zero		1024


//--------------------- .nv.shared.reserved.0     --------------------------
	.section	.nv.shared.reserved.0,"aw",@nobits
	.align	8
	.weak		__nv_reservedSMEM_offset_0_alias
	.size		__nv_reservedSMEM_offset_0_alias, 0, 64
	.other		__nv_reservedSMEM_offset_0_alias,@"STO_CUDA_RESERVED_SHARED STV_DEFAULT"
__nv_reservedSMEM_offset_0_alias:
	.zero		0
.nv.shared.reserved.0:
	.zero		64
	.weak		__nv_reservedSMEM_allocation_phase
	.type		__nv_reservedSMEM_allocation_phase,@object
	.size		__nv_reservedSMEM_allocation_phase,(.L_0 - __nv_reservedSMEM_allocation_phase)
__nv_reservedSMEM_allocation_phase:
	.zero		1
.L_0:
	.zero		7
	.weak		__nv_reservedSMEM_devtool_atexit_pc
	.type		__nv_reservedSMEM_devtool_atexit_pc,@object
	.size		__nv_reservedSMEM_devtool_atexit_pc,(__nv_reservedSMEM_allocation_mask - __nv_reservedSMEM_devtool_atexit_pc)
__nv_reservedSMEM_devtool_atexit_pc:
	.zero		8
	.weak		__nv_reservedSMEM_allocation_mask
	.type		__nv_reservedSMEM_allocation_mask,@object
	.size		__nv_reservedSMEM_allocation_mask,(.L_2 - __nv_reservedSMEM_allocation_mask)
__nv_reservedSMEM_allocation_mask:
	.zero		4
.L_2:


//--------------------- .nv.constant0.attn_fwd    --------------------------
	.section	.nv.constant0.attn_fwd,"a",@progbits
	.sectionflags	@""
	.align	4
.nv.constant0.attn_fwd:
	.zero		1032


//--------------------- SYMBOLS --------------------------

	.type		.nv.reservedSmem.offset0,@object
	.size		.nv.reservedSmem.offset0,0x4
	.type		.nv.reservedSmem.cap,@object
	.size		.nv.reservedSmem.cap,0x4
